	.target	sm_90a

	.elftype	@"ET_EXEC"


//--------------------- .note.nv.tkinfo           --------------------------
	.section	.note.nv.tkinfo,"",@"SHT_NOTE"
	.sectionflags	@"SHF_NOTE_NV_TKINFO"
	.tkinfo
        /*0018*/ 	.word	0x00000002
        /*0030*/ 	.string	""
        /*0030*/ 	.string	"ptxas"
        /*0030*/ 	.string	"Cuda compilation tools, release 13.0, V13.0.88"
        /*0030*/ 	.string	"Build cuda_13.0.r13.0/compiler.36424714_0"
        /*0030*/ 	.string	"-arch sm_90a -m 64 "



//--------------------- .note.nv.cuinfo           --------------------------
	.section	.note.nv.cuinfo,"",@"SHT_NOTE"
	.sectionflags	@"SHF_NOTE_NV_CUINFO"
        /*0018*/ 	.short	0x0002
        /*001a*/ 	.short	0x005a
        /*001c*/ 	.short	0x0082
	.zero		2


//--------------------- .nv.info                  --------------------------
	.section	.nv.info,"",@"SHT_CUDA_INFO"
	.align	4


	//----- nvinfo : EIATTR_REGCOUNT
	.align		4
        /*0000*/ 	.byte	0x04, 0x2f
        /*0002*/ 	.short	(.L_15 - .L_14)
	.align		4
.L_14:
        /*0004*/ 	.word	index@(_ZN7cutlass13device_kernelINS_4gemm6kernel13GemmUniversalIN4cute5tupleIJiiiiEEENS1_10collective13CollectiveMmaINS1_34MainloopSm90TmaGmmaWarpSpecializedILi3ENS5_IJNS4_1CILi2EEENSA_ILi1EEESC_EEENS1_35KernelTmaWarpSpecializedCooperativeEEENS5_IJNSA_ILi128EEENSA_ILi256EEENSA_ILi32EEEEEENS_10bfloat16_tENS5_IJlSC_lEEESK_SL_NS4_8TiledMMAINS4_8MMA_AtomIJNS4_4SM904GMMA28MMA_64x256x16_F32BF16BF16_SSILNSP_5MajorE0ELSR_0ELNSP_7ScaleInE1ELSS_1EEEEEENS4_6LayoutISD_NS5_IJSC_NSA_ILi0EEESW_EEEEENS5_IJNS4_10UnderscoreESZ_SZ_EEEEENS4_13SM90_TMA_LOADENS4_14ComposedLayoutINS4_7SwizzleILi2ELi4ELi3EEENS4_18smem_ptr_flag_bitsILi16EEENSV_INS5_IJNSA_ILi8EEESI_EEENS5_IJSI_SC_EEEEEEEvNS4_8identityENS4_23SM90_TMA_LOAD_MULTICASTES1C_vS1D_EENS_8epilogue10collective6detail29Sm90TmaWarpSpecializedAdapterINS1H_15DefaultEpilogueISK_SL_SL_NS1G_6thread17LinearCombinationISK_Li1EffLNS1L_9ScaleType4KindE0ELNS_15FloatRoundStyleE2ESK_EENS1_15EpilogueDefaultEEEEEvvEEEEvNT_6ParamsE)
        /*0008*/ 	.word	0x000000a8


	//----- nvinfo : EIATTR_FRAME_SIZE
	.align		4
.L_15:
        /*000c*/ 	.byte	0x04, 0x11
        /*000e*/ 	.short	(.L_17 - .L_16)
	.align		4
.L_16:
        /*0010*/ 	.word	index@(_ZN7cutlass13device_kernelINS_4gemm6kernel13GemmUniversalIN4cute5tupleIJiiiiEEENS1_10collective13CollectiveMmaINS1_34MainloopSm90TmaGmmaWarpSpecializedILi3ENS5_IJNS4_1CILi2EEENSA_ILi1EEESC_EEENS1_35KernelTmaWarpSpecializedCooperativeEEENS5_IJNSA_ILi128EEENSA_ILi256EEENSA_ILi32EEEEEENS_10bfloat16_tENS5_IJlSC_lEEESK_SL_NS4_8TiledMMAINS4_8MMA_AtomIJNS4_4SM904GMMA28MMA_64x256x16_F32BF16BF16_SSILNSP_5MajorE0ELSR_0ELNSP_7ScaleInE1ELSS_1EEEEEENS4_6LayoutISD_NS5_IJSC_NSA_ILi0EEESW_EEEEENS5_IJNS4_10UnderscoreESZ_SZ_EEEEENS4_13SM90_TMA_LOADENS4_14ComposedLayoutINS4_7SwizzleILi2ELi4ELi3EEENS4_18smem_ptr_flag_bitsILi16EEENSV_INS5_IJNSA_ILi8EEESI_EEENS5_IJSI_SC_EEEEEEEvNS4_8identityENS4_23SM90_TMA_LOAD_MULTICASTES1C_vS1D_EENS_8epilogue10collective6detail29Sm90TmaWarpSpecializedAdapterINS1H_15DefaultEpilogueISK_SL_SL_NS1G_6thread17LinearCombinationISK_Li1EffLNS1L_9ScaleType4KindE0ELNS_15FloatRoundStyleE2ESK_EENS1_15EpilogueDefaultEEEEEvvEEEEvNT_6ParamsE)
        /*0014*/ 	.word	0x00000000


	//----- nvinfo : EIATTR_MIN_STACK_SIZE
	.align		4
.L_17:
        /*0018*/ 	.byte	0x04, 0x12
        /*001a*/ 	.short	(.L_19 - .L_18)
	.align		4
.L_18:
        /*001c*/ 	.word	index@(_ZN7cutlass13device_kernelINS_4gemm6kernel13GemmUniversalIN4cute5tupleIJiiiiEEENS1_10collective13CollectiveMmaINS1_34MainloopSm90TmaGmmaWarpSpecializedILi3ENS5_IJNS4_1CILi2EEENSA_ILi1EEESC_EEENS1_35KernelTmaWarpSpecializedCooperativeEEENS5_IJNSA_ILi128EEENSA_ILi256EEENSA_ILi32EEEEEENS_10bfloat16_tENS5_IJlSC_lEEESK_SL_NS4_8TiledMMAINS4_8MMA_AtomIJNS4_4SM904GMMA28MMA_64x256x16_F32BF16BF16_SSILNSP_5MajorE0ELSR_0ELNSP_7ScaleInE1ELSS_1EEEEEENS4_6LayoutISD_NS5_IJSC_NSA_ILi0EEESW_EEEEENS5_IJNS4_10UnderscoreESZ_SZ_EEEEENS4_13SM90_TMA_LOADENS4_14ComposedLayoutINS4_7SwizzleILi2ELi4ELi3EEENS4_18smem_ptr_flag_bitsILi16EEENSV_INS5_IJNSA_ILi8EEESI_EEENS5_IJSI_SC_EEEEEEEvNS4_8identityENS4_23SM90_TMA_LOAD_MULTICASTES1C_vS1D_EENS_8epilogue10collective6detail29Sm90TmaWarpSpecializedAdapterINS1H_15DefaultEpilogueISK_SL_SL_NS1G_6thread17LinearCombinationISK_Li1EffLNS1L_9ScaleType4KindE0ELNS_15FloatRoundStyleE2ESK_EENS1_15EpilogueDefaultEEEEEvvEEEEvNT_6ParamsE)
        /*0020*/ 	.word	0x00000000
.L_19:


//--------------------- .nv.compat                --------------------------
	.section	.nv.compat,"",@"SHT_CUDA_COMPAT_INFO"
	.align	4
        /*0000*/ 	.byte	0x02, 0x09, 0x01, 0x00, 0x02, 0x02, 0x04, 0x00, 0x02, 0x05, 0x05, 0x00, 0x03, 0x07, 0x01, 0x01
        /*0010*/ 	.byte	0x02, 0x03, 0x01, 0x00, 0x02, 0x06, 0x01, 0x00, 0x04, 0x0b, 0x08, 0x00, 0x00, 0x00, 0x00, 0x00
        /*0020*/ 	.byte	0x00, 0x00, 0x00, 0x00


//--------------------- .nv.info._ZN7cutlass13device_kernelINS_4gemm6kernel13GemmUniversalIN4cute5tupleIJiiiiEEENS1_10collective13CollectiveMmaINS1_34MainloopSm90TmaGmmaWarpSpecializedILi3ENS5_IJNS4_1CILi2EEENSA_ILi1EEESC_EEENS1_35KernelTmaWarpSpecializedCooperativeEEENS5_IJNSA_ILi128EEENSA_ILi256EEENSA_ILi32EEEEEENS_10bfloat16_tENS5_IJlSC_lEEESK_SL_NS4_8TiledMMAINS4_8MMA_AtomIJNS4_4SM904GMMA28MMA_64x256x16_F32BF16BF16_SSILNSP_5MajorE0ELSR_0ELNSP_7ScaleInE1ELSS_1EEEEEENS4_6LayoutISD_NS5_IJSC_NSA_ILi0EEESW_EEEEENS5_IJNS4_10UnderscoreESZ_SZ_EEEEENS4_13SM90_TMA_LOADENS4_14ComposedLayoutINS4_7SwizzleILi2ELi4ELi3EEENS4_18smem_ptr_flag_bitsILi16EEENSV_INS5_IJNSA_ILi8EEESI_EEENS5_IJSI_SC_EEEEEEEvNS4_8identityENS4_23SM90_TMA_LOAD_MULTICASTES1C_vS1D_EENS_8epilogue10collective6detail29Sm90TmaWarpSpecializedAdapterINS1H_15DefaultEpilogueISK_SL_SL_NS1G_6thread17LinearCombinationISK_Li1EffLNS1L_9ScaleType4KindE0ELNS_15FloatRoundStyleE2ESK_EENS1_15EpilogueDefaultEEEEEvvEEEEvNT_6ParamsE --------------------------
	.section	.nv.info._ZN7cutlass13device_kernelINS_4gemm6kernel13GemmUniversalIN4cute5tupleIJiiiiEEENS1_10collective13CollectiveMmaINS1_34MainloopSm90TmaGmmaWarpSpecializedILi3ENS5_IJNS4_1CILi2EEENSA_ILi1EEESC_EEENS1_35KernelTmaWarpSpecializedCooperativeEEENS5_IJNSA_ILi128EEENSA_ILi256EEENSA_ILi32EEEEEENS_10bfloat16_tENS5_IJlSC_lEEESK_SL_NS4_8TiledMMAINS4_8MMA_AtomIJNS4_4SM904GMMA28MMA_64x256x16_F32BF16BF16_SSILNSP_5MajorE0ELSR_0ELNSP_7ScaleInE1ELSS_1EEEEEENS4_6LayoutISD_NS5_IJSC_NSA_ILi0EEESW_EEEEENS5_IJNS4_10UnderscoreESZ_SZ_EEEEENS4_13SM90_TMA_LOADENS4_14ComposedLayoutINS4_7SwizzleILi2ELi4ELi3EEENS4_18smem_ptr_flag_bitsILi16EEENSV_INS5_IJNSA_ILi8EEESI_EEENS5_IJSI_SC_EEEEEEEvNS4_8identityENS4_23SM90_TMA_LOAD_MULTICASTES1C_vS1D_EENS_8epilogue10collective6detail29Sm90TmaWarpSpecializedAdapterINS1H_15DefaultEpilogueISK_SL_SL_NS1G_6thread17LinearCombinationISK_Li1EffLNS1L_9ScaleType4KindE0ELNS_15FloatRoundStyleE2ESK_EENS1_15EpilogueDefaultEEEEEvvEEEEvNT_6ParamsE,"",@"SHT_CUDA_INFO"
	.sectionflags	@""
	.align	4


	//----- nvinfo : EIATTR_CUDA_API_VERSION
	.align		4
        /*0000*/ 	.byte	0x04, 0x37
        /*0002*/ 	.short	(.L_21 - .L_20)
.L_20:
        /*0004*/ 	.word	0x00000082


	//----- nvinfo : EIATTR_KPARAM_INFO
	.align		4
.L_21:
        /*0008*/ 	.byte	0x04, 0x17
        /*000a*/ 	.short	(.L_23 - .L_22)
.L_22:
        /*000c*/ 	.word	0x00000000
        /*0010*/ 	.short	0x0000
        /*0012*/ 	.short	0x0070
        /*0014*/ 	.byte	0x00, 0xf0, 0x01, 0x10


	//----- nvinfo : EIATTR_SPARSE_MMA_MASK
	.align		4
.L_23:
        /*0018*/ 	.byte	0x03, 0x50
        /*001a*/ 	.short	0x0000


	//----- nvinfo : EIATTR_MAXREG_COUNT
	.align		4
        /*001c*/ 	.byte	0x03, 0x1b
        /*001e*/ 	.short	0x00a8


	//----- nvinfo : EIATTR_NUM_BARRIERS
	.align		4
        /*0020*/ 	.byte	0x02, 0x4c
        /*0022*/ 	.byte	0x01
	.zero		1


	//----- nvinfo : EIATTR_EXTERNS
	.align		4
        /*0024*/ 	.byte	0x04, 0x0f
        /*0026*/ 	.short	(.L_25 - .L_24)


	//   ....[0]....
	.align		4
.L_24:
        /*0028*/ 	.word	index@(__assertfail)


	//----- nvinfo : EIATTR_MERCURY_ISA_VERSION
	.align		4
.L_25:
        /*002c*/ 	.byte	0x03, 0x5f
        /*002e*/ 	.short	0x0101


	//----- nvinfo : EIATTR_INT_WARP_WIDE_INSTR_OFFSETS
	.align		4
        /*0030*/ 	.byte	0x04, 0x31
        /*0032*/ 	.short	(.L_27 - .L_26)


	//   ....[0]....
.L_26:
        /*0034*/ 	.word	0x00000460


	//   ....[1]....
        /*0038*/ 	.word	0x00000490


	//   ....[2]....
        /*003c*/ 	.word	0x00000650


	//----- nvinfo : EIATTR_COOP_GROUP_MASK_REGIDS
	.align		4
.L_27:
        /*0040*/ 	.byte	0x04, 0x29
        /*0042*/ 	.short	(.L_29 - .L_28)


	//   ....[0]....
.L_28:
        /*0044*/ 	.word	0xffffffff


	//   ....[1]....
        /*0048*/ 	.word	0xffffffff


	//   ....[2]....
        /*004c*/ 	.word	0xffffffff


	//   ....[3]....
        /*0050*/ 	.word	0xffffffff


	//   ....[4]....
        /*0054*/ 	.word	0xffffffff


	//   ....[5]....
        /*0058*/ 	.word	0xffffffff


	//----- nvinfo : EIATTR_COOP_GROUP_INSTR_OFFSETS
	.align		4
.L_29:
        /*005c*/ 	.byte	0x04, 0x28
        /*005e*/ 	.short	(.L_31 - .L_30)


	//   ....[0]....
.L_30:
        /*0060*/ 	.word	0x00000060


	//   ....[1]....
        /*0064*/ 	.word	0x00000070


	//   ....[2]....
        /*0068*/ 	.word	0x00000130


	//   ....[3]....
        /*006c*/ 	.word	0x000002b0


	//   ....[4]....
        /*0070*/ 	.word	0x000007d0


	//   ....[5]....
        /*0074*/ 	.word	0x00001220


	//----- nvinfo : EIATTR_REG_RECONFIG
	.align		4
.L_31:
        /*0078*/ 	.byte	0x01, 0x54
	.zero		2


	//----- nvinfo : EIATTR_SYSCALL_OFFSETS
	.align		4
        /*007c*/ 	.byte	0x04, 0x46
        /*007e*/ 	.short	(.L_33 - .L_32)


	//   ....[0]....
.L_32:
        /*0080*/ 	.word	0x000013e0


	//----- nvinfo : EIATTR_MBARRIER_INSTR_OFFSETS
	.align		4
.L_33:
        /*0084*/ 	.byte	0x04, 0x39
        /*0086*/ 	.short	(.L_35 - .L_34)


	//   ....[0]....
.L_34:
        /*0088*/ 	.word	0x00000230
        /*008c*/ 	.word	0x000000ff
        /*0090*/ 	.word	0x00000000
        /*0094*/ 	.short	0x0100
        /*0096*/ 	.byte	0x08
	.zero		1


	//   ....[1]....
        /*0098*/ 	.word	0x00000240
        /*009c*/ 	.word	0x000000ff
        /*00a0*/ 	.word	0x00000018
        /*00a4*/ 	.short	0x0100
        /*00a6*/ 	.byte	0x08
	.zero		1


	//   ....[2]....
        /*00a8*/ 	.word	0x00000250
        /*00ac*/ 	.word	0x000000ff
        /*00b0*/ 	.word	0x00000008
        /*00b4*/ 	.short	0x0100
        /*00b6*/ 	.byte	0x08
	.zero		1


	//   ....[3]....
        /*00b8*/ 	.word	0x00000260
        /*00bc*/ 	.word	0x000000ff
        /*00c0*/ 	.word	0x00000020
        /*00c4*/ 	.short	0x0100
        /*00c6*/ 	.byte	0x08
	.zero		1


	//   ....[4]....
        /*00c8*/ 	.word	0x00000270
        /*00cc*/ 	.word	0x000000ff
        /*00d0*/ 	.word	0x00000010
        /*00d4*/ 	.short	0x0100
        /*00d6*/ 	.byte	0x08
	.zero		1


	//   ....[5]....
        /*00d8*/ 	.word	0x00000280
        /*00dc*/ 	.word	0x000000ff
        /*00e0*/ 	.word	0x00000028
        /*00e4*/ 	.short	0x0100
        /*00e6*/ 	.byte	0x08
	.zero		1


	//   ....[6]....
        /*00e8*/ 	.word	0x000006d0
        /*00ec*/ 	.word	0x000000ff
        /*00f0*/ 	.word	0x00000040
        /*00f4*/ 	.short	0x0100
        /*00f6*/ 	.byte	0x06
	.zero		1


	//   ....[7]....
        /*00f8*/ 	.word	0x00000760
        /*00fc*/ 	.word	0x000000ff
        /*0100*/ 	.word	0x00000048
        /*0104*/ 	.short	0x0100
        /*0106*/ 	.byte	0x06
	.zero		1


	//   ....[8]....
        /*0108*/ 	.word	0x000014a0
        /*010c*/ 	.word	0x00000003
        /*0110*/ 	.word	0x00000000
        /*0114*/ 	.short	0x010a
        /*0116*/ 	.byte	0x3f
	.zero		1


	//   ....[9]....
        /*0118*/ 	.word	0x000014e0
        /*011c*/ 	.word	0x00000003
        /*0120*/ 	.word	0x00000000
        /*0124*/ 	.short	0x010a
        /*0126*/ 	.byte	0x3f
	.zero		1


	//   ....[10]....
        /*0128*/ 	.word	0x000017c0
        /*012c*/ 	.word	0x00000005
        /*0130*/ 	.word	0x00000000
        /*0134*/ 	.short	0x010a
        /*0136*/ 	.byte	0x3f
	.zero		1


	//   ....[11]....
        /*0138*/ 	.word	0x00001800
        /*013c*/ 	.word	0x00000005
        /*0140*/ 	.word	0x00000000
        /*0144*/ 	.short	0x010a
        /*0146*/ 	.byte	0x3f
	.zero		1


	//   ....[12]....
        /*0148*/ 	.word	0x00001970
        /*014c*/ 	.word	0x00000005
        /*0150*/ 	.word	0x00000000
        /*0154*/ 	.short	0x0101
        /*0156*/ 	.byte	0x3f
	.zero		1


	//   ....[13]....
        /*0158*/ 	.word	0x00001b90
        /*015c*/ 	.word	0x00000003
        /*0160*/ 	.word	0x00000000
        /*0164*/ 	.short	0x0101
        /*0166*/ 	.byte	0x3f
	.zero		1


	//   ....[14]....
        /*0168*/ 	.word	0x0000a970
        /*016c*/ 	.word	0x00000017
        /*0170*/ 	.word	0x00000018
        /*0174*/ 	.short	0x010a
        /*0176*/ 	.byte	0x3f
	.zero		1


	//   ....[15]....
        /*0178*/ 	.word	0x0000ace0
        /*017c*/ 	.word	0x00000003
        /*0180*/ 	.word	0x00000048
        /*0184*/ 	.short	0x0101
        /*0186*/ 	.byte	0x3f
	.zero		1


	//   ....[16]....
        /*0188*/ 	.word	0x0000b440
        /*018c*/ 	.word	0x00000007
        /*0190*/ 	.word	0x00000000
        /*0194*/ 	.short	0x010a
        /*0196*/ 	.byte	0x3f
	.zero		1


	//   ....[17]....
        /*0198*/ 	.word	0x0000b4c0
        /*019c*/ 	.word	0x00000006
        /*01a0*/ 	.word	0x00000000
        /*01a4*/ 	.short	0x010a
        /*01a6*/ 	.byte	0x3f
	.zero		1


	//   ....[18]....
        /*01a8*/ 	.word	0x0000b550
        /*01ac*/ 	.word	0x00000003
        /*01b0*/ 	.word	0x00000000
        /*01b4*/ 	.short	0x010a
        /*01b6*/ 	.byte	0x3f
	.zero		1


	//   ....[19]....
        /*01b8*/ 	.word	0x0000b5b0
        /*01bc*/ 	.word	0x00000003
        /*01c0*/ 	.word	0x00000000
        /*01c4*/ 	.short	0x010a
        /*01c6*/ 	.byte	0x3f
	.zero		1


	//   ....[20]....
        /*01c8*/ 	.word	0x0000b600
        /*01cc*/ 	.word	0x00000005
        /*01d0*/ 	.word	0x00000000
        /*01d4*/ 	.short	0x010a
        /*01d6*/ 	.byte	0x3f
	.zero		1


	//   ....[21]....
        /*01d8*/ 	.word	0x0000b6d0
        /*01dc*/ 	.word	0x00000017
        /*01e0*/ 	.word	0x00000018
        /*01e4*/ 	.short	0x010a
        /*01e6*/ 	.byte	0x3f
	.zero		1


	//   ....[22]....
        /*01e8*/ 	.word	0x0000b7a0
        /*01ec*/ 	.word	0x00000007
        /*01f0*/ 	.word	0x00000000
        /*01f4*/ 	.short	0x010a
        /*01f6*/ 	.byte	0x3f
	.zero		1


	//   ....[23]....
        /*01f8*/ 	.word	0x0000b7f0
        /*01fc*/ 	.word	0x00000006
        /*0200*/ 	.word	0x00000000
        /*0204*/ 	.short	0x010a
        /*0206*/ 	.byte	0x3f
	.zero		1


	//----- nvinfo : EIATTR_NUM_MBARRIERS
	.align		4
.L_35:
        /*0208*/ 	.byte	0x03, 0x38
        /*020a*/ 	.short	0x0008


	//----- nvinfo : EIATTR_EXIT_INSTR_OFFSETS
	.align		4
        /*020c*/ 	.byte	0x04, 0x1c
        /*020e*/ 	.short	(.L_37 - .L_36)


	//   ....[0]....
.L_36:
        /*0210*/ 	.word	0x00000930


	//   ....[1]....
        /*0214*/ 	.word	0x00001150


	//   ....[2]....
        /*0218*/ 	.word	0x0000a090


	//   ....[3]....
        /*021c*/ 	.word	0x0000a5f0


	//   ....[4]....
        /*0220*/ 	.word	0x0000b5a0


	//----- nvinfo : EIATTR_MAX_THREADS
	.align		4
.L_37:
        /*0224*/ 	.byte	0x04, 0x05
        /*0226*/ 	.short	(.L_39 - .L_38)
.L_38:
        /*0228*/ 	.word	0x00000180
        /*022c*/ 	.word	0x00000001
        /*0230*/ 	.word	0x00000001


	//----- nvinfo : EIATTR_CRS_STACK_SIZE
	.align		4
.L_39:
        /*0234*/ 	.byte	0x04, 0x1e
        /*0236*/ 	.short	(.L_41 - .L_40)
.L_40:
        /*0238*/ 	.word	0x00000000


	//----- nvinfo : EIATTR_CBANK_PARAM_SIZE
	.align		4
.L_41:
        /*023c*/ 	.byte	0x03, 0x19
        /*023e*/ 	.short	0x0470


	//----- nvinfo : EIATTR_PARAM_CBANK
	.align		4
        /*0240*/ 	.byte	0x04, 0x0a
        /*0242*/ 	.short	(.L_43 - .L_42)
	.align		4
.L_42:
        /*0244*/ 	.word	index@(.nv.constant0._ZN7cutlass13device_kernelINS_4gemm6kernel13GemmUniversalIN4cute5tupleIJiiiiEEENS1_10collective13CollectiveMmaINS1_34MainloopSm90TmaGmmaWarpSpecializedILi3ENS5_IJNS4_1CILi2EEENSA_ILi1EEESC_EEENS1_35KernelTmaWarpSpecializedCooperativeEEENS5_IJNSA_ILi128EEENSA_ILi256EEENSA_ILi32EEEEEENS_10bfloat16_tENS5_IJlSC_lEEESK_SL_NS4_8TiledMMAINS4_8MMA_AtomIJNS4_4SM904GMMA28MMA_64x256x16_F32BF16BF16_SSILNSP_5MajorE0ELSR_0ELNSP_7ScaleInE1ELSS_1EEEEEENS4_6LayoutISD_NS5_IJSC_NSA_ILi0EEESW_EEEEENS5_IJNS4_10UnderscoreESZ_SZ_EEEEENS4_13SM90_TMA_LOADENS4_14ComposedLayoutINS4_7SwizzleILi2ELi4ELi3EEENS4_18smem_ptr_flag_bitsILi16EEENSV_INS5_IJNSA_ILi8EEESI_EEENS5_IJSI_SC_EEEEEEEvNS4_8identityENS4_23SM90_TMA_LOAD_MULTICASTES1C_vS1D_EENS_8epilogue10collective6detail29Sm90TmaWarpSpecializedAdapterINS1H_15DefaultEpilogueISK_SL_SL_NS1G_6thread17LinearCombinationISK_Li1EffLNS1L_9ScaleType4KindE0ELNS_15FloatRoundStyleE2ESK_EENS1_15EpilogueDefaultEEEEEvvEEEEvNT_6ParamsE)
        /*0248*/ 	.short	0x0210
        /*024a*/ 	.short	0x0470


	//----- nvinfo : EIATTR_SW_WAR
	.align		4
.L_43:
        /*024c*/ 	.byte	0x04, 0x36
        /*024e*/ 	.short	(.L_45 - .L_44)
.L_44:
        /*0250*/ 	.word	0x00000008
.L_45:


//--------------------- .nv.callgraph             --------------------------
	.section	.nv.callgraph,"",@"SHT_CUDA_CALLGRAPH"
	.align	4
	.sectionentsize	8
	.align		4
        /*0000*/ 	.word	0x00000000
	.align		4
        /*0004*/ 	.word	0xffffffff
	.align		4
        /*0008*/ 	.word	index@(_ZN7cutlass13device_kernelINS_4gemm6kernel13GemmUniversalIN4cute5tupleIJiiiiEEENS1_10collective13CollectiveMmaINS1_34MainloopSm90TmaGmmaWarpSpecializedILi3ENS5_IJNS4_1CILi2EEENSA_ILi1EEESC_EEENS1_35KernelTmaWarpSpecializedCooperativeEEENS5_IJNSA_ILi128EEENSA_ILi256EEENSA_ILi32EEEEEENS_10bfloat16_tENS5_IJlSC_lEEESK_SL_NS4_8TiledMMAINS4_8MMA_AtomIJNS4_4SM904GMMA28MMA_64x256x16_F32BF16BF16_SSILNSP_5MajorE0ELSR_0ELNSP_7ScaleInE1ELSS_1EEEEEENS4_6LayoutISD_NS5_IJSC_NSA_ILi0EEESW_EEEEENS5_IJNS4_10UnderscoreESZ_SZ_EEEEENS4_13SM90_TMA_LOADENS4_14ComposedLayoutINS4_7SwizzleILi2ELi4ELi3EEENS4_18smem_ptr_flag_bitsILi16EEENSV_INS5_IJNSA_ILi8EEESI_EEENS5_IJSI_SC_EEEEEEEvNS4_8identityENS4_23SM90_TMA_LOAD_MULTICASTES1C_vS1D_EENS_8epilogue10collective6detail29Sm90TmaWarpSpecializedAdapterINS1H_15DefaultEpilogueISK_SL_SL_NS1G_6thread17LinearCombinationISK_Li1EffLNS1L_9ScaleType4KindE0ELNS_15FloatRoundStyleE2ESK_EENS1_15EpilogueDefaultEEEEEvvEEEEvNT_6ParamsE)
	.align		4
        /*000c*/ 	.word	index@(__assertfail)
	.align		4
        /*0010*/ 	.word	0x00000000
	.align		4
        /*0014*/ 	.word	0xfffffffe
	.align		4
        /*0018*/ 	.word	0x00000000
	.align		4
        /*001c*/ 	.word	0xfffffffd
	.align		4
        /*0020*/ 	.word	0x00000000
	.align		4
        /*0024*/ 	.word	0xfffffffc


//--------------------- .nv.constant4             --------------------------
	.section	.nv.constant4,"a",@progbits
	.align	8
	.align		8
.nv.constant4:
        /*0000*/ 	.dword	__assertfail
	.align		8
        /*0008*/ 	.dword	__unnamed_1
	.align		8
        /*0010*/ 	.dword	_ZN39_INTERNAL_eafca2c7_4_k_cu_9d950f5b_37724cuda3std3__45__cpo5beginE
	.align		8
        /*0018*/ 	.dword	_ZN39_INTERNAL_eafca2c7_4_k_cu_9d950f5b_37724cuda3std3__45__cpo3endE
	.align		8
        /*0020*/ 	.dword	_ZN39_INTERNAL_eafca2c7_4_k_cu_9d950f5b_37724cuda3std3__45__cpo6cbeginE
	.align		8
        /*0028*/ 	.dword	_ZN39_INTERNAL_eafca2c7_4_k_cu_9d950f5b_37724cuda3std3__45__cpo4cendE
	.align		8
        /*0030*/ 	.dword	_ZN39_INTERNAL_eafca2c7_4_k_cu_9d950f5b_37724cuda3std3__441_GLOBAL__N__eafca2c7_4_k_cu_9d950f5b_37726ignoreE
	.align		8
        /*0038*/ 	.dword	_ZN39_INTERNAL_eafca2c7_4_k_cu_9d950f5b_37724cuda3std3__419piecewise_constructE
	.align		8
        /*0040*/ 	.dword	_ZN39_INTERNAL_eafca2c7_4_k_cu_9d950f5b_37724cuda3std3__48in_placeE
	.align		8
        /*0048*/ 	.dword	_ZN39_INTERNAL_eafca2c7_4_k_cu_9d950f5b_37724cuda3std6ranges3__45__cpo4swapE
	.align		8
        /*0050*/ 	.dword	_ZN39_INTERNAL_eafca2c7_4_k_cu_9d950f5b_37724cuda3std6ranges3__45__cpo9iter_moveE
	.align		8
        /*0058*/ 	.dword	_ZN39_INTERNAL_eafca2c7_4_k_cu_9d950f5b_37724cute7productE
	.align		8
        /*0060*/ 	.dword	_ZN39_INTERNAL_eafca2c7_4_k_cu_9d950f5b_37724cute1_E
	.align		8
        /*0068*/ 	.dword	$str$22
	.align		8
        /*0070*/ 	.dword	$str$23


//--------------------- .text._ZN7cutlass13device_kernelINS_4gemm6kernel13GemmUniversalIN4cute5tupleIJiiiiEEENS1_10collective13CollectiveMmaINS1_34MainloopSm90TmaGmmaWarpSpecializedILi3ENS5_IJNS4_1CILi2EEENSA_ILi1EEESC_EEENS1_35KernelTmaWarpSpecializedCooperativeEEENS5_IJNSA_ILi128EEENSA_ILi256EEENSA_ILi32EEEEEENS_10bfloat16_tENS5_IJlSC_lEEESK_SL_NS4_8TiledMMAINS4_8MMA_AtomIJNS4_4SM904GMMA28MMA_64x256x16_F32BF16BF16_SSILNSP_5MajorE0ELSR_0ELNSP_7ScaleInE1ELSS_1EEEEEENS4_6LayoutISD_NS5_IJSC_NSA_ILi0EEESW_EEEEENS5_IJNS4_10UnderscoreESZ_SZ_EEEEENS4_13SM90_TMA_LOADENS4_14ComposedLayoutINS4_7SwizzleILi2ELi4ELi3EEENS4_18smem_ptr_flag_bitsILi16EEENSV_INS5_IJNSA_ILi8EEESI_EEENS5_IJSI_SC_EEEEEEEvNS4_8identityENS4_23SM90_TMA_LOAD_MULTICASTES1C_vS1D_EENS_8epilogue10collective6detail29Sm90TmaWarpSpecializedAdapterINS1H_15DefaultEpilogueISK_SL_SL_NS1G_6thread17LinearCombinationISK_Li1EffLNS1L_9ScaleType4KindE0ELNS_15FloatRoundStyleE2ESK_EENS1_15EpilogueDefaultEEEEEvvEEEEvNT_6ParamsE --------------------------
	.section	.text._ZN7cutlass13device_kernelINS_4gemm6kernel13GemmUniversalIN4cute5tupleIJiiiiEEENS1_10collective13CollectiveMmaINS1_34MainloopSm90TmaGmmaWarpSpecializedILi3ENS5_IJNS4_1CILi2EEENSA_ILi1EEESC_EEENS1_35KernelTmaWarpSpecializedCooperativeEEENS5_IJNSA_ILi128EEENSA_ILi256EEENSA_ILi32EEEEEENS_10bfloat16_tENS5_IJlSC_lEEESK_SL_NS4_8TiledMMAINS4_8MMA_AtomIJNS4_4SM904GMMA28MMA_64x256x16_F32BF16BF16_SSILNSP_5MajorE0ELSR_0ELNSP_7ScaleInE1ELSS_1EEEEEENS4_6LayoutISD_NS5_IJSC_NSA_ILi0EEESW_EEEEENS5_IJNS4_10UnderscoreESZ_SZ_EEEEENS4_13SM90_TMA_LOADENS4_14ComposedLayoutINS4_7SwizzleILi2ELi4ELi3EEENS4_18smem_ptr_flag_bitsILi16EEENSV_INS5_IJNSA_ILi8EEESI_EEENS5_IJSI_SC_EEEEEEEvNS4_8identityENS4_23SM90_TMA_LOAD_MULTICASTES1C_vS1D_EENS_8epilogue10collective6detail29Sm90TmaWarpSpecializedAdapterINS1H_15DefaultEpilogueISK_SL_SL_NS1G_6thread17LinearCombinationISK_Li1EffLNS1L_9ScaleType4KindE0ELNS_15FloatRoundStyleE2ESK_EENS1_15EpilogueDefaultEEEEEvvEEEEvNT_6ParamsE,"ax",@progbits
	.align	128
.text._ZN7cutlass13device_kernelINS_4gemm6kernel13GemmUniversalIN4cute5tupleIJiiiiEEENS1_10collective13CollectiveMmaINS1_34MainloopSm90TmaGmmaWarpSpecializedILi3ENS5_IJNS4_1CILi2EEENSA_ILi1EEESC_EEENS1_35KernelTmaWarpSpecializedCooperativeEEENS5_IJNSA_ILi128EEENSA_ILi256EEENSA_ILi32EEEEEENS_10bfloat16_tENS5_IJlSC_lEEESK_SL_NS4_8TiledMMAINS4_8MMA_AtomIJNS4_4SM904GMMA28MMA_64x256x16_F32BF16BF16_SSILNSP_5MajorE0ELSR_0ELNSP_7ScaleInE1ELSS_1EEEEEENS4_6LayoutISD_NS5_IJSC_NSA_ILi0EEESW_EEEEENS5_IJNS4_10UnderscoreESZ_SZ_EEEEENS4_13SM90_TMA_LOADENS4_14ComposedLayoutINS4_7SwizzleILi2ELi4ELi3EEENS4_18smem_ptr_flag_bitsILi16EEENSV_INS5_IJNSA_ILi8EEESI_EEENS5_IJSI_SC_EEEEEEEvNS4_8identityENS4_23SM90_TMA_LOAD_MULTICASTES1C_vS1D_EENS_8epilogue10collective6detail29Sm90TmaWarpSpecializedAdapterINS1H_15DefaultEpilogueISK_SL_SL_NS1G_6thread17LinearCombinationISK_Li1EffLNS1L_9ScaleType4KindE0ELNS_15FloatRoundStyleE2ESK_EENS1_15EpilogueDefaultEEEEEvvEEEEvNT_6ParamsE:
        .type           _ZN7cutlass13device_kernelINS_4gemm6kernel13GemmUniversalIN4cute5tupleIJiiiiEEENS1_10collective13CollectiveMmaINS1_34MainloopSm90TmaGmmaWarpSpecializedILi3ENS5_IJNS4_1CILi2EEENSA_ILi1EEESC_EEENS1_35KernelTmaWarpSpecializedCooperativeEEENS5_IJNSA_ILi128EEENSA_ILi256EEENSA_ILi32EEEEEENS_10bfloat16_tENS5_IJlSC_lEEESK_SL_NS4_8TiledMMAINS4_8MMA_AtomIJNS4_4SM904GMMA28MMA_64x256x16_F32BF16BF16_SSILNSP_5MajorE0ELSR_0ELNSP_7ScaleInE1ELSS_1EEEEEENS4_6LayoutISD_NS5_IJSC_NSA_ILi0EEESW_EEEEENS5_IJNS4_10UnderscoreESZ_SZ_EEEEENS4_13SM90_TMA_LOADENS4_14ComposedLayoutINS4_7SwizzleILi2ELi4ELi3EEENS4_18smem_ptr_flag_bitsILi16EEENSV_INS5_IJNSA_ILi8EEESI_EEENS5_IJSI_SC_EEEEEEEvNS4_8identityENS4_23SM90_TMA_LOAD_MULTICASTES1C_vS1D_EENS_8epilogue10collective6detail29Sm90TmaWarpSpecializedAdapterINS1H_15DefaultEpilogueISK_SL_SL_NS1G_6thread17LinearCombinationISK_Li1EffLNS1L_9ScaleType4KindE0ELNS_15FloatRoundStyleE2ESK_EENS1_15EpilogueDefaultEEEEEvvEEEEvNT_6ParamsE,@function
        .size           _ZN7cutlass13device_kernelINS_4gemm6kernel13GemmUniversalIN4cute5tupleIJiiiiEEENS1_10collective13CollectiveMmaINS1_34MainloopSm90TmaGmmaWarpSpecializedILi3ENS5_IJNS4_1CILi2EEENSA_ILi1EEESC_EEENS1_35KernelTmaWarpSpecializedCooperativeEEENS5_IJNSA_ILi128EEENSA_ILi256EEENSA_ILi32EEEEEENS_10bfloat16_tENS5_IJlSC_lEEESK_SL_NS4_8TiledMMAINS4_8MMA_AtomIJNS4_4SM904GMMA28MMA_64x256x16_F32BF16BF16_SSILNSP_5MajorE0ELSR_0ELNSP_7ScaleInE1ELSS_1EEEEEENS4_6LayoutISD_NS5_IJSC_NSA_ILi0EEESW_EEEEENS5_IJNS4_10UnderscoreESZ_SZ_EEEEENS4_13SM90_TMA_LOADENS4_14ComposedLayoutINS4_7SwizzleILi2ELi4ELi3EEENS4_18smem_ptr_flag_bitsILi16EEENSV_INS5_IJNSA_ILi8EEESI_EEENS5_IJSI_SC_EEEEEEEvNS4_8identityENS4_23SM90_TMA_LOAD_MULTICASTES1C_vS1D_EENS_8epilogue10collective6detail29Sm90TmaWarpSpecializedAdapterINS1H_15DefaultEpilogueISK_SL_SL_NS1G_6thread17LinearCombinationISK_Li1EffLNS1L_9ScaleType4KindE0ELNS_15FloatRoundStyleE2ESK_EENS1_15EpilogueDefaultEEEEEvvEEEEvNT_6ParamsE,(.L_x_325 - _ZN7cutlass13device_kernelINS_4gemm6kernel13GemmUniversalIN4cute5tupleIJiiiiEEENS1_10collective13CollectiveMmaINS1_34MainloopSm90TmaGmmaWarpSpecializedILi3ENS5_IJNS4_1CILi2EEENSA_ILi1EEESC_EEENS1_35KernelTmaWarpSpecializedCooperativeEEENS5_IJNSA_ILi128EEENSA_ILi256EEENSA_ILi32EEEEEENS_10bfloat16_tENS5_IJlSC_lEEESK_SL_NS4_8TiledMMAINS4_8MMA_AtomIJNS4_4SM904GMMA28MMA_64x256x16_F32BF16BF16_SSILNSP_5MajorE0ELSR_0ELNSP_7ScaleInE1ELSS_1EEEEEENS4_6LayoutISD_NS5_IJSC_NSA_ILi0EEESW_EEEEENS5_IJNS4_10UnderscoreESZ_SZ_EEEEENS4_13SM90_TMA_LOADENS4_14ComposedLayoutINS4_7SwizzleILi2ELi4ELi3EEENS4_18smem_ptr_flag_bitsILi16EEENSV_INS5_IJNSA_ILi8EEESI_EEENS5_IJSI_SC_EEEEEEEvNS4_8identityENS4_23SM90_TMA_LOAD_MULTICASTES1C_vS1D_EENS_8epilogue10collective6detail29Sm90TmaWarpSpecializedAdapterINS1H_15DefaultEpilogueISK_SL_SL_NS1G_6thread17LinearCombinationISK_Li1EffLNS1L_9ScaleType4KindE0ELNS_15FloatRoundStyleE2ESK_EENS1_15EpilogueDefaultEEEEEvvEEEEvNT_6ParamsE)
        .other          _ZN7cutlass13device_kernelINS_4gemm6kernel13GemmUniversalIN4cute5tupleIJiiiiEEENS1_10collective13CollectiveMmaINS1_34MainloopSm90TmaGmmaWarpSpecializedILi3ENS5_IJNS4_1CILi2EEENSA_ILi1EEESC_EEENS1_35KernelTmaWarpSpecializedCooperativeEEENS5_IJNSA_ILi128EEENSA_ILi256EEENSA_ILi32EEEEEENS_10bfloat16_tENS5_IJlSC_lEEESK_SL_NS4_8TiledMMAINS4_8MMA_AtomIJNS4_4SM904GMMA28MMA_64x256x16_F32BF16BF16_SSILNSP_5MajorE0ELSR_0ELNSP_7ScaleInE1ELSS_1EEEEEENS4_6LayoutISD_NS5_IJSC_NSA_ILi0EEESW_EEEEENS5_IJNS4_10UnderscoreESZ_SZ_EEEEENS4_13SM90_TMA_LOADENS4_14ComposedLayoutINS4_7SwizzleILi2ELi4ELi3EEENS4_18smem_ptr_flag_bitsILi16EEENSV_INS5_IJNSA_ILi8EEESI_EEENS5_IJSI_SC_EEEEEEEvNS4_8identityENS4_23SM90_TMA_LOAD_MULTICASTES1C_vS1D_EENS_8epilogue10collective6detail29Sm90TmaWarpSpecializedAdapterINS1H_15DefaultEpilogueISK_SL_SL_NS1G_6thread17LinearCombinationISK_Li1EffLNS1L_9ScaleType4KindE0ELNS_15FloatRoundStyleE2ESK_EENS1_15EpilogueDefaultEEEEEvvEEEEvNT_6ParamsE,@"STO_CUDA_ENTRY STV_DEFAULT"
_ZN7cutlass13device_kernelINS_4gemm6kernel13GemmUniversalIN4cute5tupleIJiiiiEEENS1_10collective13CollectiveMmaINS1_34MainloopSm90TmaGmmaWarpSpecializedILi3ENS5_IJNS4_1CILi2EEENSA_ILi1EEESC_EEENS1_35KernelTmaWarpSpecializedCooperativeEEENS5_IJNSA_ILi128EEENSA_ILi256EEENSA_ILi32EEEEEENS_10bfloat16_tENS5_IJlSC_lEEESK_SL_NS4_8TiledMMAINS4_8MMA_AtomIJNS4_4SM904GMMA28MMA_64x256x16_F32BF16BF16_SSILNSP_5MajorE0ELSR_0ELNSP_7ScaleInE1ELSS_1EEEEEENS4_6LayoutISD_NS5_IJSC_NSA_ILi0EEESW_EEEEENS5_IJNS4_10UnderscoreESZ_SZ_EEEEENS4_13SM90_TMA_LOADENS4_14ComposedLayoutINS4_7SwizzleILi2ELi4ELi3EEENS4_18smem_ptr_flag_bitsILi16EEENSV_INS5_IJNSA_ILi8EEESI_EEENS5_IJSI_SC_EEEEEEEvNS4_8identityENS4_23SM90_TMA_LOAD_MULTICASTES1C_vS1D_EENS_8epilogue10collective6detail29Sm90TmaWarpSpecializedAdapterINS1H_15DefaultEpilogueISK_SL_SL_NS1G_6thread17LinearCombinationISK_Li1EffLNS1L_9ScaleType4KindE0ELNS_15FloatRoundStyleE2ESK_EENS1_15EpilogueDefaultEEEEEvvEEEEvNT_6ParamsE:
[----:B------:R-:W0:Y:S01]  /*0000*/  LDC R1, c[0x0][0x28] ;  /* 0x00000a00ff017b82 */ /* 0x000e220000000800 */
[----:B------:R-:W1:Y:S01]  /*0010*/  S2R R18, SR_TID.X ;  /* 0x0000000000127919 */ /* 0x000e620000002100 */
[----:B------:R-:W-:Y:S01]  /*0020*/  ELECT P0, URZ, PT ;  /* 0x00000000003f782f */ /* 0x000fe20003800000 */
[----:B------:R-:W-:Y:S01]  /*0030*/  BSSY B0, `(.L_x_0) ;  /* 0x000000f000007945 */ /* 0x000fe20003800000 */
[--C-:B-1----:R-:W-:Y:S02]  /*0040*/  SHF.R.U32.HI R0, RZ, 0x5, R18.reuse ;  /* 0x00000005ff007819 */ /* 0x102fe40000011612 */
[----:B------:R-:W-:-:S03]  /*0050*/  SHF.R.U32.HI R3, RZ, 0x7, R18 ;  /* 0x00000007ff037819 */ /* 0x000fc60000011612 */
[----:B------:R-:W1:Y:S04]  /*0060*/  SHFL.IDX PT, R2, R0, RZ, 0x1f ;  /* 0x00001fff00027589 */ /* 0x000e6800000e0000 */
[----:B------:R2:W3:Y:S01]  /*0070*/  SHFL.IDX PT, R5, R3, RZ, 0x1f ;  /* 0x00001fff03057589 */ /* 0x0004e200000e0000 */
[----:B-1----:R-:W-:-:S13]  /*0080*/  ISETP.NE.OR P0, PT, R2, RZ, !P0 ;  /* 0x000000ff0200720c */ /* 0x002fda0004705670 */
[----:B0-23--:R-:W-:Y:S05]  /*0090*/  @P0 BRA `(.L_x_1) ;  /* 0x0000000000200947 */ /* 0x00dfea0003800000 */
[----:B------:R-:W-:Y:S02]  /*00a0*/  ULDC.64 UR4, c[0x0][0x198] ;  /* 0x0000660000047ab9 */ /* 0x000fe40000000a00 */
[----:B------:R-:W-:Y:S02]  /*00b0*/  UIADD3 UR6, UP0, UR4, 0xf0, URZ ;  /* 0x000000f004067890 */ /* 0x000fe4000ff1e03f */
[----:B------:R-:W-:Y:S02]  /*00c0*/  UIADD3 UR4, UP1, UR4, 0x1f0, URZ ;  /* 0x000001f004047890 */ /* 0x000fe4000ff3e03f */
[----:B------:R-:W-:Y:S02]  /*00d0*/  UIADD3.X UR7, URZ, UR5, URZ, UP0, !UPT ;  /* 0x000000053f077290 */ /* 0x000fe400087fe43f */
[----:B------:R-:W-:-:S07]  /*00e0*/  UIADD3.X UR5, URZ, UR5, URZ, UP1, !UPT ;  /* 0x000000053f057290 */ /* 0x000fce0008ffe43f */
[----:B------:R0:W-:Y:S02]  /*00f0*/  UTMACCTL.PF [UR6] ;  /* 0x00000000060079b9 */ /* 0x0001e40008040000 */
[----:B------:R0:W-:Y:S02]  /*0100*/  UTMACCTL.PF [UR4] ;  /* 0x00000000040079b9 */ /* 0x0001e40008040000 */
[----:B0-----:R-:W-:Y:S01]  /*0110*/  NOP ;  /* 0x0000000000007918 */ /* 0x001fe20000000000 */
.L_x_1:
[----:B------:R-:W-:Y:S05]  /*0120*/  BSYNC B0 ;  /* 0x0000000000007941 */ /* 0x000fea0003800000 */
.L_x_0:
[----:B------:R-:W0:Y:S02]  /*0130*/  SHFL.IDX PT, R3, R0, RZ, 0x1f ;  /* 0x00001fff00037589 */ /* 0x000e2400000e0000 */
[----:B0-----:R-:W-:-:S13]  /*0140*/  ISETP.NE.AND P0, PT, R3, RZ, PT ;  /* 0x000000ff0300720c */ /* 0x001fda0003f05270 */
[----:B------:R-:W-:Y:S05]  /*0150*/  @P0 BRA `(.L_x_2) ;  /* 0x0000000000500947 */ /* 0x000fea0003800000 */
[----:B------:R-:W0:Y:S01]  /*0160*/  S2UR UR8, SR_CgaCtaId ;  /* 0x00000000000879c3 */ /* 0x000e220000008800 */
[----:B------:R-:W-:Y:S01]  /*0170*/  UMOV UR4, 0x400 ;  /* 0x0000040000047882 */ /* 0x000fe20000000000 */
[----:B------:R-:W-:Y:S01]  /*0180*/  UMOV UR5, 0x1 ;  /* 0x0000000100057882 */ /* 0x000fe20000000000 */
[----:B------:R-:W-:Y:S01]  /*0190*/  UMOV UR6, 0x4 ;  /* 0x0000000400067882 */ /* 0x000fe20000000000 */
[----:B------:R-:W-:Y:S01]  /*01a0*/  ELECT P0, URZ, PT ;  /* 0x00000000003f782f */ /* 0x000fe20003800000 */
[----:B------:R-:W-:-:S04]  /*01b0*/  UIADD3 UR6, -UR6, 0x100000, URZ ;  /* 0x0010000006067890 */ /* 0x000fc8000fffe13f */
[----:B------:R-:W-:Y:S02]  /*01c0*/  USHF.L.U32 UR7, UR6, 0xb, URZ ;  /* 0x0000000b06077899 */ /* 0x000fe4000800063f */
[----:B------:R-:W-:Y:S02]  /*01d0*/  USHF.L.U32 UR6, UR6, 0x1, URZ ;  /* 0x0000000106067899 */ /* 0x000fe4000800063f */
[----:B0-----:R-:W-:Y:S02]  /*01e0*/  ULEA UR8, UR8, UR4, 0x18 ;  /* 0x0000000408087291 */ /* 0x001fe4000f8ec03f */
[----:B------:R-:W-:-:S04]  /*01f0*/  UIADD3 UR4, -UR5, 0x100000, URZ ;  /* 0x0010000005047890 */ /* 0x000fc8000fffe13f */
[----:B------:R-:W-:Y:S02]  /*0200*/  USHF.L.U32 UR5, UR4, 0xb, URZ ;  /* 0x0000000b04057899 */ /* 0x000fe4000800063f */
[----:B------:R-:W-:Y:S01]  /*0210*/  USHF.L.U32 UR4, UR4, 0x1, URZ ;  /* 0x0000000104047899 */ /* 0x000fe2000800063f */
[----:B------:R-:W0:Y:S11]  /*0220*/  FENCE.VIEW.ASYNC.S ;  /* 0x00000000000073c6 */ /* 0x000e360000000000 */
[----:B0-----:R0:W1:Y:S01]  /*0230*/  SYNCS.EXCH.64 URZ, [UR8], UR4 ;  /* 0x00000004083f75b2 */ /* 0x0010620008000100 */
[----:B------:R0:W2:Y:S01]  /*0240*/  SYNCS.EXCH.64 URZ, [UR8+0x18], UR6 ;  /* 0x00001806083f75b2 */ /* 0x0000a20008000100 */
[----:B------:R0:W3:Y:S01]  /*0250*/  SYNCS.EXCH.64 URZ, [UR8+0x8], UR4 ;  /* 0x00000804083f75b2 */ /* 0x0000e20008000100 */
[----:B------:R0:W4:Y:S01]  /*0260*/  SYNCS.EXCH.64 URZ, [UR8+0x20], UR6 ;  /* 0x00002006083f75b2 */ /* 0x0001220008000100 */
[----:B------:R0:W0:Y:S01]  /*0270*/  SYNCS.EXCH.64 URZ, [UR8+0x10], UR4 ;  /* 0x00001004083f75b2 */ /* 0x0000220008000100 */
[----:B------:R0:W0:Y:S01]  /*0280*/  SYNCS.EXCH.64 URZ, [UR8+0x28], UR6 ;  /* 0x00002806083f75b2 */ /* 0x0000220008000100 */
[----:B------:R-:W-:Y:S01]  /*0290*/  NOP ;  /* 0x0000000000007918 */ /* 0x000fe20000000000 */
.L_x_2:
[----:B------:R-:W-:Y:S01]  /*02a0*/  SHF.R.S32.HI R7, RZ, 0x1f, R18 ;  /* 0x0000001fff077819 */ /* 0x000fe20000011412 */
[----:B------:R-:W5:Y:S01]  /*02b0*/  SHFL.IDX PT, R0, R0, RZ, 0x1f ;  /* 0x00001fff00007589 */ /* 0x000f6200000e0000 */
[----:B0-----:R-:W0:Y:S01]  /*02c0*/  S2UR UR8, SR_CTAID.X ;  /* 0x00000000000879c3 */ /* 0x001e220000002500 */
[----:B------:R-:W-:Y:S02]  /*02d0*/  ELECT P0, URZ, PT ;  /* 0x00000000003f782f */ /* 0x000fe40003800000 */
[----:B------:R-:W-:Y:S01]  /*02e0*/  LEA.HI R7, R7, R18, RZ, 0x7 ;  /* 0x0000001207077211 */ /* 0x000fe200078f38ff */
[----:B------:R-:W1:Y:S01]  /*02f0*/  S2R R4, SR_CTAID.Y ;  /* 0x0000000000047919 */ /* 0x000e620000002600 */
[----:B------:R-:W-:Y:S01]  /*0300*/  SHF.R.S32.HI R8, RZ, 0x1f, R3 ;  /* 0x0000001fff087819 */ /* 0x000fe20000011403 */
[----:B------:R-:W-:Y:S01]  /*0310*/  ULDC UR4, c[0x0][0x150] ;  /* 0x0000540000047ab9 */ /* 0x000fe20000000800 */
[----:B------:R-:W-:Y:S01]  /*0320*/  LOP3.LUT R7, R7, 0xffffff80, RZ, 0xc0, !PT ;  /* 0xffffff8007077812 */ /* 0x000fe200078ec0ff */
[----:B------:R-:W-:Y:S01]  /*0330*/  NOP ;  /* 0x0000000000007918 */ /* 0x000fe20000000000 */
[----:B------:R-:W-:Y:S01]  /*0340*/  LEA.HI R8, R8, R3, RZ, 0x2 ;  /* 0x0000000308087211 */ /* 0x000fe200078f10ff */
[----:B------:R-:W2:Y:S01]  /*0350*/  LDC R10, c[0x0][0x144] ;  /* 0x00005100ff0a7b82 */ /* 0x000ea20000000800 */
[----:B------:R-:W-:Y:S01]  /*0360*/  NOP ;  /* 0x0000000000007918 */ /* 0x000fe20000000000 */
[----:B------:R-:W-:Y:S01]  /*0370*/  IMAD.IADD R6, R18, 0x1, -R7 ;  /* 0x0000000112067824 */ /* 0x000fe200078e0a07 */
[----:B------:R-:W-:Y:S01]  /*0380*/  LOP3.LUT R8, R8, 0x3ffffffc, RZ, 0xc0, !PT ;  /* 0x3ffffffc08087812 */ /* 0x000fe200078ec0ff */
[----:B------:R-:W-:Y:S01]  /*0390*/  IMAD.MOV.U32 R22, RZ, RZ, 0x1 ;  /* 0x00000001ff167424 */ /* 0x000fe200078e00ff */
[----:B------:R-:W-:-:S02]  /*03a0*/  ISETP.NE.AND P3, PT, R5, RZ, PT ;  /* 0x000000ff0500720c */ /* 0x000fc40003f65270 */
[----:B------:R-:W-:Y:S01]  /*03b0*/  SHF.R.S32.HI R7, RZ, 0x1f, R6 ;  /* 0x0000001fff077819 */ /* 0x000fe20000011406 */
[----:B------:R-:W-:Y:S01]  /*03c0*/  IMAD.IADD R8, R3, 0x1, -R8 ;  /* 0x0000000103087824 */ /* 0x000fe200078e0a08 */
[----:B------:R-:W3:Y:S02]  /*03d0*/  LDC R13, c[0x0][0x140] ;  /* 0x00005000ff0d7b82 */ /* 0x000ee40000000800 */
[----:B------:R-:W-:Y:S02]  /*03e0*/  LEA.HI R7, R7, R6, RZ, 0x3 ;  /* 0x0000000607077211 */ /* 0x000fe400078f18ff */
[----:B-----5:R-:W-:Y:S02]  /*03f0*/  ISETP.NE.OR P0, PT, R0, RZ, !P0 ;  /* 0x000000ff0000720c */ /* 0x020fe40004705670 */
[--C-:B------:R-:W-:Y:S02]  /*0400*/  SHF.R.S32.HI R0, RZ, 0x3, R7.reuse ;  /* 0x00000003ff007819 */ /* 0x100fe40000011407 */
[----:B------:R-:W-:-:S02]  /*0410*/  SHF.R.S32.HI R7, RZ, 0x1f, R7 ;  /* 0x0000001fff077819 */ /* 0x000fc40000011407 */
[----:B0-----:R-:W-:Y:S02]  /*0420*/  I2FP.F32.U32 R9, UR8 ;  /* 0x0000000800097c45 */ /* 0x001fe40008201000 */
[----:B------:R-:W-:-:S03]  /*0430*/  LEA.HI R7, R7, R0, RZ, 0x2 ;  /* 0x0000000007077211 */ /* 0x000fc600078f10ff */
[----:B------:R-:W-:Y:S01]  /*0440*/  FMUL R9, R9, UR4 ;  /* 0x0000000409097c20 */ /* 0x000fe20008400000 */
[----:B------:R-:W-:Y:S01]  /*0450*/  LOP3.LUT R7, R7, 0xfffffffc, RZ, 0xc0, !PT ;  /* 0xfffffffc07077812 */ /* 0x000fe200078ec0ff */
[----:B------:R-:W-:Y:S01]  /*0460*/  VOTEU.ALL UP0, P0 ;  /* 0x00000000003f7886 */ /* 0x000fe20000000000 */
[----:B-1----:R-:W-:Y:S01]  /*0470*/  I2FP.F32.U32 R3, R4 ;  /* 0x0000000400037245 */ /* 0x002fe20000201000 */
[----:B------:R-:W-:Y:S01]  /*0480*/  ULDC UR4, c[0x0][0x154] ;  /* 0x0000550000047ab9 */ /* 0x000fe20000000800 */
[----:B------:R-:W-:Y:S01]  /*0490*/  VOTEU.ALL UP1, P0 ;  /* 0x00000000003f7886 */ /* 0x000fe20000020000 */
[----:B------:R-:W0:Y:S01]  /*04a0*/  F2I.U32.TRUNC.NTZ R9, R9 ;  /* 0x0000000900097305 */ /* 0x000e22000020f000 */
[----:B------:R-:W-:Y:S01]  /*04b0*/  IMAD.IADD R7, R0, 0x1, -R7 ;  /* 0x0000000100077824 */ /* 0x000fe200078e0a07 */
[----:B------:R-:W1:Y:S01]  /*04c0*/  @!UP0 S2UR UR7, SR_CgaCtaId ;  /* 0x00000000000789c3 */ /* 0x000e620000008800 */
[----:B------:R-:W-:Y:S01]  /*04d0*/  FMUL R12, R3, UR4 ;  /* 0x00000004030c7c20 */ /* 0x000fe20008400000 */
[----:B------:R-:W-:Y:S01]  /*04e0*/  UMOV UR4, 0x20 ;  /* 0x0000002000047882 */ /* 0x000fe20000000000 */
[----:B------:R-:W-:Y:S01]  /*04f0*/  IMAD R8, R8, 0x4, R7 ;  /* 0x0000000408087824 */ /* 0x000fe200078e0207 */
[----:B------:R-:W-:Y:S01]  /*0500*/  @!UP0 UMOV UR6, 0x400 ;  /* 0x0000040000068882 */ /* 0x000fe20000000000 */
[----:B------:R-:W-:-:S04]  /*0510*/  @!UP0 UIADD3 UR4, -UR4, 0x100000, URZ ;  /* 0x0010000004048890 */ /* 0x000fc8000fffe13f */
[----:B------:R-:W-:Y:S02]  /*0520*/  @!UP0 USHF.L.U32 UR5, UR4, 0xb, URZ ;  /* 0x0000000b04058899 */ /* 0x000fe4000800063f */
[----:B------:R-:W-:Y:S01]  /*0530*/  @!UP0 USHF.L.U32 UR4, UR4, 0x1, URZ ;  /* 0x0000000104048899 */ /* 0x000fe2000800063f */
[----:B---3--:R-:W-:Y:S01]  /*0540*/  ISETP.EQ.U32.AND P2, PT, R13, 0x1, PT ;  /* 0x000000010d00780c */ /* 0x008fe20003f42070 */
[----:B------:R-:W3:Y:S01]  /*0550*/  F2I.U32.TRUNC.NTZ R12, R12 ;  /* 0x0000000c000c7305 */ /* 0x000ee2000020f000 */
[----:B------:R-:W-:Y:S01]  /*0560*/  LEA.HI R0, R8, R8, RZ, 0x1 ;  /* 0x0000000808007211 */ /* 0x000fe200078f08ff */
[----:B------:R-:W5:Y:S03]  /*0570*/  LDC R7, c[0x0][0x148] ;  /* 0x00005200ff077b82 */ /* 0x000f660000000800 */
[----:B------:R-:W-:Y:S01]  /*0580*/  LOP3.LUT R11, R0, 0xfffffffe, RZ, 0xc0, !PT ;  /* 0xfffffffe000b7812 */ /* 0x000fe200078ec0ff */
[----:B0-----:R-:W-:Y:S01]  /*0590*/  IMAD.MOV R15, RZ, RZ, -R9 ;  /* 0x000000ffff0f7224 */ /* 0x001fe200078e0a09 */
[----:B------:R-:W-:-:S03]  /*05a0*/  SHF.R.S32.HI R9, RZ, 0x1f, R2 ;  /* 0x0000001fff097819 */ /* 0x000fc60000011402 */
[----:B--2---:R-:W-:Y:S01]  /*05b0*/  IMAD R3, R10, R15, UR8 ;  /* 0x000000080a037e24 */ /* 0x004fe2000f8e020f */
[----:B------:R-:W-:Y:S01]  /*05c0*/  LEA.HI R9, R9, R2, RZ, 0x2 ;  /* 0x0000000209097211 */ /* 0x000fe200078f10ff */
[C---:B------:R-:W-:Y:S02]  /*05d0*/  IMAD.IADD R0, R8.reuse, 0x1, -R11 ;  /* 0x0000000108007824 */ /* 0x040fe400078e0a0b */
[----:B------:R-:W-:Y:S01]  /*05e0*/  IMAD.SHL.U32 R11, R8, 0x4, RZ ;  /* 0x00000004080b7824 */ /* 0x000fe200078e00ff */
[----:B------:R-:W-:Y:S01]  /*05f0*/  LOP3.LUT R9, R9, 0xfffffffc, RZ, 0xc0, !PT ;  /* 0xfffffffc09097812 */ /* 0x000fe200078ec0ff */
[----:B---3--:R-:W-:Y:S01]  /*0600*/  IMAD.MOV R24, RZ, RZ, -R12 ;  /* 0x000000ffff187224 */ /* 0x008fe200078e0a0c */
[----:B------:R-:W-:Y:S01]  /*0610*/  ISETP.NE.AND P4, PT, R0, R3, PT ;  /* 0x000000030000720c */ /* 0x000fe20003f85270 */
[----:B-1----:R-:W-:Y:S01]  /*0620*/  @!UP0 ULEA UR6, UR7, UR6, 0x18 ;  /* 0x0000000607068291 */ /* 0x002fe2000f8ec03f */
[----:B------:R-:W-:Y:S01]  /*0630*/  LOP3.LUT R152, R8, 0xc, R11, 0x78, !PT ;  /* 0x0000000c08987812 */ /* 0x000fe200078e780b */
[----:B------:R-:W-:Y:S01]  /*0640*/  IMAD.IADD R0, R2, 0x1, -R9 ;  /* 0x0000000102007824 */ /* 0x000fe200078e0a09 */
[----:B------:R-:W-:Y:S01]  /*0650*/  VOTEU.ALL UP0, P0 ;  /* 0x00000000003f7886 */ /* 0x000fe20000000000 */
[----:B------:R-:W-:Y:S01]  /*0660*/  LOP3.LUT P0, RZ, R6, 0x7, RZ, 0xc0, !PT ;  /* 0x0000000706ff7812 */ /* 0x000fe2000780c0ff */
[----:B------:R-:W-:-:S02]  /*0670*/  VIADD R6, R5, 0xffffffff ;  /* 0xffffffff05067836 */ /* 0x000fc40000000000 */
[----:B------:R-:W-:Y:S01]  /*0680*/  ISETP.NE.AND P1, PT, R0, 0x3, PT ;  /* 0x000000030000780c */ /* 0x000fe20003f25270 */
[----:B-----5:R-:W-:Y:S01]  /*0690*/  IMAD R9, R7, R24, R4 ;  /* 0x0000001807097224 */ /* 0x020fe200078e0204 */
[----:B------:R-:W-:Y:S02]  /*06a0*/  ISETP.LT.U32.AND P0, PT, R152, 0x2, !P0 ;  /* 0x000000029800780c */ /* 0x000fe40004701070 */
[----:B------:R-:W-:Y:S01]  /*06b0*/  ISETP.EQ.OR P1, PT, R0, RZ, !P1 ;  /* 0x000000ff0000720c */ /* 0x000fe20004f22670 */
[----:B------:R-:W0:Y:S02]  /*06c0*/  FENCE.VIEW.ASYNC.S ;  /* 0x00000000000073c6 */ /* 0x000e240000000000 */
[----:B0-----:R0:W1:Y:S01]  /*06d0*/  @!UP0 SYNCS.EXCH.64 URZ, [UR6+0x40], UR4 ;  /* 0x00004004063f85b2 */ /* 0x0010620008000100 */
[----:B------:R-:W-:Y:S02]  /*06e0*/  @P4 LEA.HI R2, R152, R152, RZ, 0x1 ;  /* 0x0000009898024211 */ /* 0x000fe400078f08ff */
[----:B------:R-:W-:-:S02]  /*06f0*/  ISETP.EQ.AND P1, PT, R5, RZ, P1 ;  /* 0x000000ff0500720c */ /* 0x000fc40000f22270 */
[----:B------:R-:W-:Y:S02]  /*0700*/  @P4 SHF.R.S32.HI R2, RZ, 0x1, R2 ;  /* 0x00000001ff024819 */ /* 0x000fe40000011402 */
[----:B------:R-:W-:Y:S02]  /*0710*/  ISETP.GE.U32.AND P6, PT, R6, 0x2, PT ;  /* 0x000000020600780c */ /* 0x000fe40003fc6070 */
[----:B------:R-:W-:Y:S02]  /*0720*/  @P4 ISETP.NE.AND P5, PT, R2, R9, PT ;  /* 0x000000090200420c */ /* 0x000fe40003fa5270 */
[----:B------:R-:W-:Y:S02]  /*0730*/  SEL R9, RZ, 0x1, !P0 ;  /* 0x00000001ff097807 */ /* 0x000fe40004000000 */
[----:B------:R-:W-:Y:S02]  /*0740*/  @P4 SEL R22, RZ, 0x1, P5 ;  /* 0x00000001ff164807 */ /* 0x000fe40002800000 */
[----:B------:R-:W-:Y:S01]  /*0750*/  SEL R19, RZ, 0x1, !P1 ;  /* 0x00000001ff137807 */ /* 0x000fe20004800000 */
[----:B------:R0:W2:Y:S01]  /*0760*/  @!UP1 SYNCS.EXCH.64 URZ, [UR6+0x48], UR4 ;  /* 0x00004804063f95b2 */ /* 0x0000a20008000100 */
[----:B------:R-:W-:Y:S01]  /*0770*/  LOP3.LUT R22, R22, R9, RZ, 0xc0, !PT ;  /* 0x0000000916167212 */ /* 0x000fe200078ec0ff */
[----:B------:R-:W-:Y:S01]  /*0780*/  NOP ;  /* 0x0000000000007918 */ /* 0x000fe20000000000 */
[----:B------:R-:W-:Y:S01]  /*0790*/  SEL R19, R19, 0x2, P6 ;  /* 0x0000000213137807 */ /* 0x000fe20003000000 */
[----:B------:R-:W-:Y:S06]  /*07a0*/  @!P2 BRA `(.L_x_3) ;  /* 0x000000000008a947 */ /* 0x000fec0003800000 */
[----:B-12-4-:R-:W-:Y:S01]  /*07b0*/  UCGABAR_ARV ;  /* 0x00000000000079c7 */ /* 0x016fe20008000000 */
[----:B------:R-:W-:Y:S05]  /*07c0*/  BRA `(.L_x_4) ;  /* 0x0000000000047947 */ /* 0x000fea0003800000 */
.L_x_3:
[----:B-12-4-:R-:W-:Y:S01]  /*07d0*/  NOP ;  /* 0x0000000000007918 */ /* 0x016fe20000000000 */
.L_x_4:
[----:B------:R-:W1:Y:S01]  /*07e0*/  LDC R2, c[0x0][0x65c] ;  /* 0x00019700ff027b82 */ /* 0x000e620000000800 */
[----:B------:R-:W-:Y:S02]  /*07f0*/  IMAD.U32 R8, RZ, RZ, UR8 ;  /* 0x00000008ff087e24 */ /* 0x000fe4000f8e00ff */
[----:B------:R-:W-:Y:S01]  /*0800*/  IMAD.MOV.U32 R9, RZ, RZ, RZ ;  /* 0x000000ffff097224 */ /* 0x000fe200078e00ff */
[----:B-1----:R-:W-:-:S04]  /*0810*/  ISETP.NE.AND P1, PT, R2, 0x1, PT ;  /* 0x000000010200780c */ /* 0x002fc80003f25270 */
[----:B------:R-:W-:-:S09]  /*0820*/  P2R R5, PR, RZ, 0x2 ;  /* 0x00000002ff057803 */ /* 0x000fd20000000000 */
[----:B------:R-:W1:Y:S01]  /*0830*/  @P1 LDC R17, c[0x0][0x10] ;  /* 0x00000400ff111b82 */ /* 0x000e620000000800 */
[----:B------:R-:W-:Y:S02]  /*0840*/  @P1 IMAD.MOV.U32 R5, RZ, RZ, RZ ;  /* 0x000000ffff051224 */ /* 0x000fe400078e00ff */
[----:B------:R-:W-:-:S05]  /*0850*/  @P1 IMAD.MOV.U32 R13, RZ, RZ, RZ ;  /* 0x000000ffff0d1224 */ /* 0x000fca00078e00ff */
[----:B------:R-:W2:Y:S01]  /*0860*/  @!P1 LDC R11, c[0x0][0xc] ;  /* 0x00000300ff0b9b82 */ /* 0x000ea20000000800 */
[----:B-1----:R-:W-:-:S04]  /*0870*/  @P1 IMAD.WIDE.U32 R16, R17, UR8, R4 ;  /* 0x0000000811101c25 */ /* 0x002fc8000f8e0004 */
[----:B------:R-:W-:Y:S02]  /*0880*/  @P1 IMAD.IADD R17, R17, 0x1, R13 ;  /* 0x0000000111111824 */ /* 0x000fe400078e020d */
[----:B--2---:R-:W-:-:S04]  /*0890*/  @!P1 IMAD.WIDE.U32 R8, R4, R11, R8 ;  /* 0x0000000b04089225 */ /* 0x004fc800078e0008 */
[----:B------:R-:W-:Y:S02]  /*08a0*/  @!P1 IMAD.MOV.U32 R16, RZ, RZ, R8 ;  /* 0x000000ffff109224 */ /* 0x000fe400078e0008 */
[----:B------:R-:W-:Y:S01]  /*08b0*/  @!P1 IMAD.MOV.U32 R17, RZ, RZ, R9 ;  /* 0x000000ffff119224 */ /* 0x000fe200078e0009 */
[----:B------:R-:W-:Y:S06]  /*08c0*/  @!P2 BRA `(.L_x_5) ;  /* 0x00000000000ca947 */ /* 0x000fec0003800000 */
[----:B------:R-:W-:Y:S01]  /*08d0*/  UCGABAR_WAIT ;  /* 0x0000000000007dc7 */ /* 0x000fe20008000000 */
[----:B------:R-:W-:Y:S01]  /*08e0*/  CCTL.IVALL ;  /* 0x00000000ff00798f */ /* 0x000fe20002000000 */
[----:B------:R-:W-:Y:S05]  /*08f0*/  BRA `(.L_x_6) ;  /* 0x0000000000047947 */ /* 0x000fea0003800000 */
.L_x_5:
[----:B------:R-:W-:Y:S06]  /*0900*/  BAR.SYNC.DEFER_BLOCKING 0x0 ;  /* 0x0000000000007b1d */ /* 0x000fec0000010000 */
.L_x_6:
[----:B------:R-:W-:Y:S05]  /*0910*/  @!P3 BRA `(.L_x_7) ;  /* 0x0000009400e0b947 */ /* 0x000fea0003800000 */
[----:B------:R-:W-:-:S13]  /*0920*/  ISETP.GT.U32.AND P0, PT, R6, 0x1, PT ;  /* 0x000000010600780c */ /* 0x000fda0003f04070 */
[----:B0-----:R-:W-:Y:S05]  /*0930*/  @P0 EXIT ;  /* 0x000000000000094d */ /* 0x001fea0003800000 */
[----:B------:R-:W-:Y:S01]  /*0940*/  ULDC.64 UR4, c[0x0][0x650] ;  /* 0x0001940000047ab9 */ /* 0x000fe20000000a00 */
[----:B------:R-:W-:Y:S01]  /*0950*/  PRMT R0, RZ, 0x7610, R0 ;  /* 0x00007610ff007816 */ /* 0x000fe20000000000 */
[----:B------:R-:W-:Y:S01]  /*0960*/  IMAD.MOV.U32 R154, RZ, RZ, -0x1 ;  /* 0xffffffffff9a7424 */ /* 0x000fe200078e00ff */
[----:B------:R-:W-:Y:S01]  /*0970*/  ISETP.GE.U32.AND P0, PT, R16, UR4, PT ;  /* 0x0000000410007c0c */ /* 0x000fe2000bf06070 */
[----:B------:R-:W-:Y:S02]  /*0980*/  IMAD.MOV.U32 R153, RZ, RZ, -0x1 ;  /* 0xffffffffff997424 */ /* 0x000fe400078e00ff */
[----:B------:R-:W-:Y:S01]  /*0990*/  IMAD.MOV.U32 R23, RZ, RZ, -0x1 ;  /* 0xffffffffff177424 */ /* 0x000fe200078e00ff */
[----:B------:R-:W-:-:S13]  /*09a0*/  ISETP.GE.U32.AND.EX P0, PT, R17, UR5, PT, P0 ;  /* 0x0000000511007c0c */ /* 0x000fda000bf06100 */
[----:B------:R-:W-:Y:S05]  /*09b0*/  @P0 BRA `(.L_x_8) ;  /* 0x00000004002c0947 */ /* 0x000fea0003800000 */
[----:B------:R-:W0:Y:S01]  /*09c0*/  LDC.64 R20, c[0x0][0x628] ;  /* 0x00018a00ff147b82 */ /* 0x000e220000000a00 */
[----:B------:R-:W-:Y:S02]  /*09d0*/  IMAD.MOV.U32 R8, RZ, RZ, R16 ;  /* 0x000000ffff087224 */ /* 0x000fe400078e0010 */
[----:B------:R-:W-:-:S05]  /*09e0*/  IMAD.MOV.U32 R9, RZ, RZ, R17 ;  /* 0x000000ffff097224 */ /* 0x000fca00078e0011 */
[----:B------:R-:W1:Y:S08]  /*09f0*/  LDC R0, c[0x0][0x630] ;  /* 0x00018c00ff007b82 */ /* 0x000e700000000800 */
[----:B------:R-:W2:Y:S01]  /*0a00*/  LDC.64 R26, c[0x0][0x620] ;  /* 0x00018800ff1a7b82 */ /* 0x000ea20000000a00 */
[----:B0-----:R-:W-:-:S04]  /*0a10*/  ISETP.NE.U32.AND P0, PT, R20, RZ, PT ;  /* 0x000000ff1400720c */ /* 0x001fc80003f05070 */
[----:B------:R-:W-:-:S13]  /*0a20*/  ISETP.NE.AND.EX P0, PT, R21, RZ, PT, P0 ;  /* 0x000000ff1500720c */ /* 0x000fda0003f05300 */
[----:B-12---:R-:W-:Y:S05]  /*0a30*/  @!P0 BRA `(.L_x_9) ;  /* 0x0000000000288947 */ /* 0x006fea0003800000 */
[----:B------:R-:W0:Y:S02]  /*0a40*/  LDC R13, c[0x0][0x634] ;  /* 0x00018d00ff0d7b82 */ /* 0x000e240000000800 */
[----:B0-----:R-:W-:-:S05]  /*0a50*/  IADD3 R13, P0, R16, R13, RZ ;  /* 0x0000000d100d7210 */ /* 0x001fca0007f1e0ff */
[----:B------:R-:W-:-:S04]  /*0a60*/  IMAD.X R15, RZ, RZ, R17, P0 ;  /* 0x000000ffff0f7224 */ /* 0x000fc800000e0611 */
[----:B------:R-:W-:-:S04]  /*0a70*/  IMAD.WIDE.U32 R8, R15, R20, RZ ;  /* 0x000000140f087225 */ /* 0x000fc800078e00ff */
[----:B------:R-:W-:-:S04]  /*0a80*/  IMAD.WIDE.U32 R10, P0, R13, R21, R8 ;  /* 0x000000150d0a7225 */ /* 0x000fc80007800008 */
[----:B------:R-:W-:-:S04]  /*0a90*/  IMAD.WIDE.U32 R8, R13, R20, RZ ;  /* 0x000000140d087225 */ /* 0x000fc800078e00ff */
[----:B------:R-:W-:Y:S01]  /*0aa0*/  IMAD.X R13, RZ, RZ, RZ, P0 ;  /* 0x000000ffff0d7224 */ /* 0x000fe200000e06ff */
[----:B------:R-:W-:Y:S01]  /*0ab0*/  IADD3 RZ, P0, R9, R10, RZ ;  /* 0x0000000a09ff7210 */ /* 0x000fe20007f1e0ff */
[----:B------:R-:W-:-:S04]  /*0ac0*/  IMAD.MOV.U32 R12, RZ, RZ, R11 ;  /* 0x000000ffff0c7224 */ /* 0x000fc800078e000b */
[----:B------:R-:W-:-:S08]  /*0ad0*/  IMAD.WIDE.U32.X R8, R15, R21, R12, P0 ;  /* 0x000000150f087225 */ /* 0x000fd000000e040c */
.L_x_9:
[----:B------:R-:W0:Y:S01]  /*0ae0*/  LDC.64 R20, c[0x0][0x640] ;  /* 0x00019000ff147b82 */ /* 0x000e220000000a00 */
[--C-:B------:R-:W-:Y:S01]  /*0af0*/  SHF.R.U64 R28, R8, R0, R9.reuse ;  /* 0x00000000081c7219 */ /* 0x100fe20000001209 */
[----:B------:R-:W-:Y:S01]  /*0b00*/  IMAD R30, R7, R24, R4 ;  /* 0x00000018071e7224 */ /* 0x000fe200078e0204 */
[----:B------:R-:W-:Y:S01]  /*0b10*/  SHF.R.U32.HI R0, RZ, R0, R9 ;  /* 0x00000000ff007219 */ /* 0x000fe20000011609 */
[----:B------:R-:W-:Y:S01]  /*0b20*/  IMAD.MOV.U32 R23, RZ, RZ, 0x1 ;  /* 0x00000001ff177424 */ /* 0x000fe200078e00ff */
[----:B------:R-:W-:-:S03]  /*0b30*/  IADD3 R5, P0, RZ, -R28, RZ ;  /* 0x8000001cff057210 */ /* 0x000fc60007f1e0ff */
[----:B------:R-:W1:Y:S02]  /*0b40*/  LDC R6, c[0x0][0x618] ;  /* 0x00018600ff067b82 */ /* 0x000e640000000800 */
[----:B------:R-:W-:-:S04]  /*0b50*/  IMAD.X R9, RZ, RZ, ~R0, P0 ;  /* 0x000000ffff097224 */ /* 0x000fc800000e0e00 */
[-C--:B------:R-:W-:Y:S02]  /*0b60*/  IMAD R0, R9, R26.reuse, RZ ;  /* 0x0000001a09007224 */ /* 0x080fe400078e02ff */
[----:B------:R-:W2:Y:S01]  /*0b70*/  LDC R11, c[0x0][0x608] ;  /* 0x00018200ff0b7b82 */ /* 0x000ea20000000800 */
[----:B------:R-:W-:-:S04]  /*0b80*/  IMAD.WIDE.U32 R8, R5, R26, R16 ;  /* 0x0000001a05087225 */ /* 0x000fc800078e0010 */
[----:B------:R-:W-:-:S03]  /*0b90*/  IMAD R5, R5, R27, R0 ;  /* 0x0000001b05057224 */ /* 0x000fc600078e0200 */
[----:B------:R-:W3:Y:S01]  /*0ba0*/  LDC R12, c[0x0][0x658] ;  /* 0x00019600ff0c7b82 */ /* 0x000ee20000000800 */
[----:B0-----:R-:W-:Y:S01]  /*0bb0*/  ISETP.NE.U32.AND P0, PT, R20, RZ, PT ;  /* 0x000000ff1400720c */ /* 0x001fe20003f05070 */
[----:B------:R-:W-:Y:S02]  /*0bc0*/  IMAD.IADD R5, R9, 0x1, R5 ;  /* 0x0000000109057824 */ /* 0x000fe400078e0205 */
[----:B------:R-:W-:Y:S01]  /*0bd0*/  IMAD.MOV.U32 R9, RZ, RZ, -0x1 ;  /* 0xffffffffff097424 */ /* 0x000fe200078e00ff */
[----:B------:R-:W-:-:S03]  /*0be0*/  ISETP.NE.AND.EX P0, PT, R21, RZ, PT, P0 ;  /* 0x000000ff1500720c */ /* 0x000fc60003f05300 */
[----:B------:R-:W0:Y:S01]  /*0bf0*/  LDC R15, c[0x0][0x600] ;  /* 0x00018000ff0f7b82 */ /* 0x000e220000000800 */
[-CC-:B-1----:R-:W-:Y:S02]  /*0c00*/  SHF.R.U64 R13, R8, R6.reuse, R5.reuse ;  /* 0x00000006080d7219 */ /* 0x182fe40000001205 */
[----:B------:R-:W-:-:S05]  /*0c10*/  SHF.R.U32.HI R0, RZ, R6, R5 ;  /* 0x00000006ff007219 */ /* 0x000fca0000011605 */
[----:B------:R-:W1:Y:S01]  /*0c20*/  LDC R14, c[0x0][0x648] ;  /* 0x00019200ff0e7b82 */ /* 0x000e620000000800 */
[-CC-:B--2---:R-:W-:Y:S02]  /*0c30*/  SHF.R.U64 R27, R13, R11.reuse, R0.reuse ;  /* 0x0000000b0d1b7219 */ /* 0x184fe40000001200 */
[----:B------:R-:W-:-:S05]  /*0c40*/  SHF.R.U32.HI R5, RZ, R11, R0 ;  /* 0x0000000bff057219 */ /* 0x000fca0000011600 */
[----:B------:R-:W2:Y:S01]  /*0c50*/  LDC R26, c[0x0][0x638] ;  /* 0x00018e00ff1a7b82 */ /* 0x000ea20000000800 */
[-CC-:B---3--:R-:W-:Y:S02]  /*0c60*/  SHF.R.U64 R24, R27, R12.reuse, R5.reuse ;  /* 0x0000000c1b187219 */ /* 0x188fe40000001205 */
[-C--:B------:R-:W-:Y:S02]  /*0c70*/  SHF.L.U32 R0, R9, R12.reuse, RZ ;  /* 0x0000000c09007219 */ /* 0x080fe400000006ff */
[----:B------:R-:W-:Y:S01]  /*0c80*/  SHF.R.U32.HI R5, RZ, R12, R5 ;  /* 0x0000000cff057219 */ /* 0x000fe20000011605 */
[----:B------:R-:W-:Y:S01]  /*0c90*/  IMAD.MOV.U32 R4, RZ, RZ, R24 ;  /* 0x000000ffff047224 */ /* 0x000fe200078e0018 */
[----:B------:R-:W-:Y:S01]  /*0ca0*/  LOP3.LUT R10, RZ, R0, RZ, 0x33, !PT ;  /* 0x00000000ff0a7212 */ /* 0x000fe200078e33ff */
[----:B------:R-:W3:Y:S01]  /*0cb0*/  LDC R25, c[0x0][0x610] ;  /* 0x00018400ff197b82 */ /* 0x000ee20000000800 */
[----:B------:R-:W-:Y:S05]  /*0cc0*/  @!P0 BRA `(.L_x_10) ;  /* 0x0000000000288947 */ /* 0x000fea0003800000 */
[----:B------:R-:W4:Y:S02]  /*0cd0*/  LDC R9, c[0x0][0x64c] ;  /* 0x00019300ff097b82 */ /* 0x000f240000000800 */
[----:B----4-:R-:W-:-:S05]  /*0ce0*/  IADD3 R9, P0, R24, R9, RZ ;  /* 0x0000000918097210 */ /* 0x010fca0007f1e0ff */
        /* <DEDUP_REMOVED lines=8> */
.L_x_10:
[----:B-1----:R-:W-:Y:S01]  /*0d70*/  SHF.R.U64 R4, R4, R14, R5 ;  /* 0x0000000e04047219 */ /* 0x002fe20000001205 */
[----:B0-----:R-:W-:Y:S01]  /*0d80*/  VIADD R6, R15, 0xffffffff ;  /* 0xffffffff0f067836 */ /* 0x001fe20000000000 */
[----:B------:R-:W-:Y:S01]  /*0d90*/  SHF.L.U32 R0, R23, R12, RZ ;  /* 0x0000000c17007219 */ /* 0x000fe200000006ff */
[----:B------:R-:W-:Y:S01]  /*0da0*/  IMAD.MOV.U32 R23, RZ, RZ, R28 ;  /* 0x000000ffff177224 */ /* 0x000fe200078e001c */
[----:B------:R-:W-:Y:S01]  /*0db0*/  LOP3.LUT R5, R27, R10, RZ, 0xc0, !PT ;  /* 0x0000000a1b057212 */ /* 0x000fe200078ec0ff */
[----:B------:R-:W-:Y:S01]  /*0dc0*/  IMAD.MOV R7, RZ, RZ, -R4 ;  /* 0x000000ffff077224 */ /* 0x000fe200078e0a04 */
[----:B------:R-:W-:Y:S02]  /*0dd0*/  SEL R3, R3, R30, !P1 ;  /* 0x0000001e03037207 */ /* 0x000fe40004800000 */
[----:B------:R-:W-:Y:S01]  /*0de0*/  LOP3.LUT R6, R13, R6, RZ, 0xc0, !PT ;  /* 0x000000060d067212 */ /* 0x000fe200078ec0ff */
[----:B------:R-:W-:Y:S02]  /*0df0*/  IMAD R4, R0, R4, R5 ;  /* 0x0000000400047224 */ /* 0x000fe400078e0205 */
[----:B--2---:R-:W-:-:S02]  /*0e00*/  IMAD R0, R7, R26, R24 ;  /* 0x0000001a07007224 */ /* 0x004fc400078e0218 */
[----:B---3--:R-:W-:Y:S02]  /*0e10*/  IMAD R3, R4, R25, R3 ;  /* 0x0000001904037224 */ /* 0x008fe400078e0203 */
[----:B------:R-:W-:Y:S02]  /*0e20*/  IMAD R154, R0, R15, R6 ;  /* 0x0000000f009a7224 */ /* 0x000fe400078e0206 */
[----:B------:R-:W-:-:S03]  /*0e30*/  IMAD.MOV.U32 R4, RZ, RZ, 0x1 ;  /* 0x00000001ff047424 */ /* 0x000fc600078e00ff */
[----:B------:R-:W-:Y:S02]  /*0e40*/  SEL R153, R154, R3, !P1 ;  /* 0x000000039a997207 */ /* 0x000fe40004800000 */
[----:B------:R-:W-:Y:S02]  /*0e50*/  PRMT R0, R4, 0x7610, R0 ;  /* 0x0000761004007816 */ /* 0x000fe40000000000 */
[----:B------:R-:W-:-:S07]  /*0e60*/  SEL R154, R3, R154, !P1 ;  /* 0x0000009a039a7207 */ /* 0x000fce0004800000 */
.L_x_8:
[----:B------:R-:W-:-:S08]  /*0e70*/  NOP ;  /* 0x0000000000007918 */ /* 0x000fd00000000000 */
[----:B------:R-:W0:Y:S02]  /*0e80*/  USETMAXREG.TRY_ALLOC.CTAPOOL UP0, 0xe8 ;  /* 0x000000e8000079c8 */ /* 0x000e240008000600 */
[----:B0-----:R-:W-:-:S13]  /*0e90*/  PLOP3.LUT P0, PT, PT, PT, UP0, 0x80, 0x0 ;  /* 0x000000000000781c */ /* 0x001fda0003f0f008 */
[----:B------:R-:W-:Y:S05]  /*0ea0*/  @!P0 BRA `(.L_x_8) ;  /* 0xfffffffc00f08947 */ /* 0x000fea000383ffff */
[----:B------:R-:W-:Y:S01]  /*0eb0*/  ULDC.64 UR4, c[0x0][0x598] ;  /* 0x0001660000047ab9 */ /* 0x000fe20000000a00 */
[----:B------:R-:W-:Y:S01]  /*0ec0*/  ULDC.64 UR36, c[0x0][0x208] ;  /* 0x0000820000247ab9 */ /* 0x000fe20000000a00 */
[----:B------:R-:W-:-:S04]  /*0ed0*/  ISETP.NE.U32.AND P0, PT, RZ, UR4, PT ;  /* 0x00000004ff007c0c */ /* 0x000fc8000bf05070 */
[----:B------:R-:W-:-:S13]  /*0ee0*/  ISETP.NE.AND.EX P0, PT, RZ, UR5, PT, P0 ;  /* 0x00000005ff007c0c */ /* 0x000fda000bf05300 */
[----:B------:R-:W-:Y:S05]  /*0ef0*/  @!P0 BRA `(.L_x_11) ;  /* 0x00000000001c8947 */ /* 0x000fea0003800000 */
[----:B------:R-:W0:Y:S02]  /*0f00*/  LDC.64 R4, c[0x0][0x598] ;  /* 0x00016600ff047b82 */ /* 0x000e240000000a00 */
[----:B0-----:R-:W2:Y:S02]  /*0f10*/  LDG.E.64 R4, desc[UR36][R4.64] ;  /* 0x0000002404047981 */ /* 0x001ea4000c1e1b00 */
[----:B--2---:R-:W-:-:S04]  /*0f20*/  ISETP.NE.U32.AND P0, PT, R4, RZ, PT ;  /* 0x000000ff0400720c */ /* 0x004fc80003f05070 */
[----:B------:R-:W-:-:S13]  /*0f30*/  ISETP.NE.AND.EX P0, PT, R5, RZ, PT, P0 ;  /* 0x000000ff0500720c */ /* 0x000fda0003f05300 */
[----:B------:R-:W-:Y:S05]  /*0f40*/  @!P0 BRA `(.L_x_11) ;  /* 0x0000000000088947 */ /* 0x000fea0003800000 */
[----:B------:R0:W5:Y:S01]  /*0f50*/  LD.E R155, desc[UR36][R4.64] ;  /* 0x00000024049b7980 */ /* 0x000162000c101900 */
[----:B------:R-:W-:Y:S05]  /*0f60*/  BRA `(.L_x_12) ;  /* 0x0000000000247947 */ /* 0x000fea0003800000 */
.L_x_11:
[----:B------:R-:W-:Y:S02]  /*0f70*/  ULDC.64 UR4, c[0x0][0x588] ;  /* 0x0001620000047ab9 */ /* 0x000fe40000000a00 */
[----:B------:R-:W-:-:S04]  /*0f80*/  ISETP.NE.U32.AND P0, PT, RZ, UR4, PT ;  /* 0x00000004ff007c0c */ /* 0x000fc8000bf05070 */
[----:B------:R-:W-:-:S13]  /*0f90*/  ISETP.NE.AND.EX P0, PT, RZ, UR5, PT, P0 ;  /* 0x00000005ff007c0c */ /* 0x000fda000bf05300 */
[----:B------:R-:W-:Y:S05]  /*0fa0*/  @!P0 BRA `(.L_x_13) ;  /* 0x00000000000c8947 */ /* 0x000fea0003800000 */
[----:B------:R-:W0:Y:S02]  /*0fb0*/  LDC.64 R4, c[0x0][0x588] ;  /* 0x00016200ff047b82 */ /* 0x000e240000000a00 */
[----:B0-----:R1:W5:Y:S01]  /*0fc0*/  LDG.E R155, desc[UR36][R4.64] ;  /* 0x00000024049b7981 */ /* 0x001362000c1e1900 */
[----:B------:R-:W-:Y:S05]  /*0fd0*/  BRA `(.L_x_12) ;  /* 0x0000000000087947 */ /* 0x000fea0003800000 */
.L_x_13:
[----:B------:R-:W-:Y:S02]  /*0fe0*/  ULDC UR4, c[0x0][0x580] ;  /* 0x0001600000047ab9 */ /* 0x000fe40000000800 */
[----:B------:R-:W-:-:S07]  /*0ff0*/  IMAD.U32 R155, RZ, RZ, UR4 ;  /* 0x00000004ff9b7e24 */ /* 0x000fce000f8e00ff */
.L_x_12:
[----:B------:R-:W-:Y:S02]  /*1000*/  ULDC.64 UR4, c[0x0][0x5a0] ;  /* 0x0001680000047ab9 */ /* 0x000fe40000000a00 */
[----:B------:R-:W-:-:S04]  /*1010*/  ISETP.NE.U32.AND P0, PT, RZ, UR4, PT ;  /* 0x00000004ff007c0c */ /* 0x000fc8000bf05070 */
[----:B------:R-:W-:-:S13]  /*1020*/  ISETP.NE.AND.EX P0, PT, RZ, UR5, PT, P0 ;  /* 0x00000005ff007c0c */ /* 0x000fda000bf05300 */
[----:B------:R-:W-:Y:S05]  /*1030*/  @!P0 BRA `(.L_x_14) ;  /* 0x00000000001c8947 */ /* 0x000fea0003800000 */
[----:B01----:R-:W0:Y:S02]  /*1040*/  LDC.64 R4, c[0x0][0x5a0] ;  /* 0x00016800ff047b82 */ /* 0x003e240000000a00 */
[----:B0-----:R-:W2:Y:S02]  /*1050*/  LDG.E.64 R4, desc[UR36][R4.64] ;  /* 0x0000002404047981 */ /* 0x001ea4000c1e1b00 */
[----:B--2---:R-:W-:-:S04]  /*1060*/  ISETP.NE.U32.AND P0, PT, R4, RZ, PT ;  /* 0x000000ff0400720c */ /* 0x004fc80003f05070 */
[----:B------:R-:W-:-:S13]  /*1070*/  ISETP.NE.AND.EX P0, PT, R5, RZ, PT, P0 ;  /* 0x000000ff0500720c */ /* 0x000fda0003f05300 */
[----:B------:R-:W-:Y:S05]  /*1080*/  @!P0 BRA `(.L_x_14) ;  /* 0x0000000000088947 */ /* 0x000fea0003800000 */
[----:B------:R0:W5:Y:S01]  /*1090*/  LD.E R156, desc[UR36][R4.64] ;  /* 0x00000024049c7980 */ /* 0x000162000c101900 */
[----:B------:R-:W-:Y:S05]  /*10a0*/  BRA `(.L_x_15) ;  /* 0x0000000000247947 */ /* 0x000fea0003800000 */
.L_x_14:
[----:B------:R-:W-:Y:S02]  /*10b0*/  ULDC.64 UR4, c[0x0][0x590] ;  /* 0x0001640000047ab9 */ /* 0x000fe40000000a00 */
[----:B------:R-:W-:-:S04]  /*10c0*/  ISETP.NE.U32.AND P0, PT, RZ, UR4, PT ;  /* 0x00000004ff007c0c */ /* 0x000fc8000bf05070 */
[----:B------:R-:W-:-:S13]  /*10d0*/  ISETP.NE.AND.EX P0, PT, RZ, UR5, PT, P0 ;  /* 0x00000005ff007c0c */ /* 0x000fda000bf05300 */
[----:B------:R-:W-:Y:S05]  /*10e0*/  @!P0 BRA `(.L_x_16) ;  /* 0x00000000000c8947 */ /* 0x000fea0003800000 */
[----:B------:R-:W2:Y:S02]  /*10f0*/  LDC.64 R156, c[0x0][0x590] ;  /* 0x00016400ff9c7b82 */ /* 0x000ea40000000a00 */
[----:B--2---:R2:W5:Y:S01]  /*1100*/  LDG.E R156, desc[UR36][R156.64] ;  /* 0x000000249c9c7981 */ /* 0x004562000c1e1900 */
[----:B------:R-:W-:Y:S05]  /*1110*/  BRA `(.L_x_15) ;  /* 0x0000000000087947 */ /* 0x000fea0003800000 */
.L_x_16:
[----:B------:R-:W-:Y:S02]  /*1120*/  ULDC UR4, c[0x0][0x584] ;  /* 0x0001610000047ab9 */ /* 0x000fe40000000800 */
[----:B------:R-:W-:-:S07]  /*1130*/  IMAD.U32 R156, RZ, RZ, UR4 ;  /* 0x00000004ff9c7e24 */ /* 0x000fce000f8e00ff */
.L_x_15:
[----:B------:R-:W-:-:S13]  /*1140*/  LOP3.LUT P0, RZ, R0, 0xff, RZ, 0xc0, !PT ;  /* 0x000000ff00ff7812 */ /* 0x000fda000780c0ff */
[----:B------:R-:W-:Y:S05]  /*1150*/  @!P0 EXIT ;  /* 0x000000000000894d */ /* 0x000fea0003800000 */
[----:B------:R-:W-:Y:S01]  /*1160*/  ULDC UR4, c[0x0][0x28c] ;  /* 0x0000a30000047ab9 */ /* 0x000fe20000000800 */
[----:B--2---:R-:W-:Y:S01]  /*1170*/  LOP3.LUT R157, R19, 0x1, RZ, 0xfc, !PT ;  /* 0x00000001139d7812 */ /* 0x004fe200078efcff */
[----:B------:R-:W-:Y:S01]  /*1180*/  UIADD3 UR4, UR4, 0x1f, URZ ;  /* 0x0000001f04047890 */ /* 0x000fe2000fffe03f */
[----:B------:R-:W-:Y:S01]  /*1190*/  UMOV UR38, URZ ;  /* 0x0000003f00267c82 */ /* 0x000fe20008000000 */
[----:B------:R-:W-:Y:S02]  /*11a0*/  UMOV UR39, URZ ;  /* 0x0000003f00277c82 */ /* 0x000fe40008000000 */
[----:B------:R-:W-:-:S04]  /*11b0*/  USHF.R.S32.HI UR5, URZ, 0x1f, UR4 ;  /* 0x0000001f3f057899 */ /* 0x000fc80008011404 */
[----:B------:R-:W-:-:S04]  /*11c0*/  ULEA.HI UR5, UR5, UR4, URZ, 0x5 ;  /* 0x0000000405057291 */ /* 0x000fc8000f8f283f */
[----:B------:R-:W-:-:S12]  /*11d0*/  USHF.R.S32.HI UR40, URZ, 0x5, UR5 ;  /* 0x000000053f287899 */ /* 0x000fd80008011405 */
.L_x_292:
[----:B------:R-:W-:Y:S01]  /*11e0*/  LOP3.LUT R0, R18, 0x80, RZ, 0xc0, !PT ;  /* 0x0000008012007812 */ /* 0x000fe200078ec0ff */
[----:B--2---:R-:W2:Y:S01]  /*11f0*/  S2UR UR7, SR_CgaCtaId ;  /* 0x00000000000779c3 */ /* 0x004ea20000008800 */
[----:B------:R-:W-:Y:S02]  /*1200*/  UMOV UR6, 0x400 ;  /* 0x0000040000067882 */ /* 0x000fe40000000000 */
[----:B------:R-:W-:-:S06]  /*1210*/  SHF.R.U32.HI R0, RZ, 0x7, R0 ;  /* 0x00000007ff007819 */ /* 0x000fcc0000011600 */
[----:B---3--:R-:W3:Y:S01]  /*1220*/  SHFL.IDX PT, R0, R0, RZ, 0x1f ;  /* 0x00001fff00007589 */ /* 0x008ee200000e0000 */
[----:B--2---:R-:W-:Y:S01]  /*1230*/  ULEA UR6, UR7, UR6, 0x18 ;  /* 0x0000000607067291 */ /* 0x004fe2000f8ec03f */
[----:B---3--:R-:W-:-:S13]  /*1240*/  R2UR UR4, R0 ;  /* 0x00000000000472ca */ /* 0x008fda00000e0000 */
[----:B------:R-:W-:-:S04]  /*1250*/  ULEA.HI UR5, UR4, UR4, URZ, 0x1 ;  /* 0x0000000404057291 */ /* 0x000fc8000f8f083f */
[----:B------:R-:W-:-:S04]  /*1260*/  ULOP3.LUT UR5, UR5, 0xffffe, URZ, 0xc0, !UPT ;  /* 0x000ffffe05057892 */ /* 0x000fc8000f8ec03f */
[----:B------:R-:W-:-:S03]  /*1270*/  UIADD3 UR5, UR4, -UR5, URZ ;  /* 0x8000000504057290 */ /* 0x000fc6000fffe03f */
[----:B------:R-:W-:Y:S01]  /*1280*/  ULDC UR4, c[0x0][0x28c] ;  /* 0x0000a30000047ab9 */ /* 0x000fe20000000800 */
[----:B------:R-:W-:Y:S01]  /*1290*/  ULEA UR5, UR5, UR6, 0xc ;  /* 0x0000000605057291 */ /* 0x000fe2000f8e603f */
[----:B------:R-:W-:-:S03]  /*12a0*/  ISETP.LT.AND P0, PT, RZ, UR4, PT ;  /* 0x00000004ff007c0c */ /* 0x000fc6000bf01270 */
[----:B------:R-:W-:-:S04]  /*12b0*/  UIADD3 UR5, UR5, 0x100, URZ ;  /* 0x0000010005057890 */ /* 0x000fc8000fffe03f */
[----:B------:R-:W-:-:S04]  /*12c0*/  USHF.R.U32.HI UR5, URZ, 0x4, UR5 ;  /* 0x000000043f057899 */ /* 0x000fc80008011605 */
[----:B------:R-:W-:Y:S02]  /*12d0*/  ULOP3.LUT UR41, UR5, 0x3fff, URZ, 0xc0, !UPT ;  /* 0x00003fff05297892 */ /* 0x000fe4000f8ec03f */
[----:B-1--45:R-:W-:Y:S10]  /*12e0*/  @P0 BRA `(.L_x_17) ;  /* 0x0000000000400947 */ /* 0x032ff40003800000 */
[----:B------:R-:W-:Y:S01]  /*12f0*/  MOV R0, 0x0 ;  /* 0x0000000000007802 */ /* 0x000fe20000000f00 */
[----:B------:R-:W-:Y:S01]  /*1300*/  ULDC.64 UR4, c[0x4][0x68] ;  /* 0x01001a0000047ab9 */ /* 0x000fe20000000a00 */
[----:B------:R-:W-:Y:S01]  /*1310*/  ULDC.64 UR6, c[0x4][0x8] ;  /* 0x0100020000067ab9 */ /* 0x000fe20000000a00 */
[----:B01----:R-:W-:Y:S01]  /*1320*/  IMAD.U32 R4, RZ, RZ, UR4 ;  /* 0x00000004ff047e24 */ /* 0x003fe2000f8e00ff */
[----:B------:R0:W1:Y:S01]  /*1330*/  LDC.64 R14, c[0x4][R0] ;  /* 0x01000000000e7b82 */ /* 0x0000620000000a00 */
[----:B------:R-:W-:Y:S01]  /*1340*/  IMAD.U32 R5, RZ, RZ, UR5 ;  /* 0x00000005ff057e24 */ /* 0x000fe2000f8e00ff */
[----:B------:R-:W-:Y:S01]  /*1350*/  ULDC.64 UR4, c[0x4][0x70] ;  /* 0x01001c0000047ab9 */ /* 0x000fe20000000a00 */
[----:B------:R-:W-:Y:S02]  /*1360*/  IMAD.U32 R10, RZ, RZ, UR6 ;  /* 0x00000006ff0a7e24 */ /* 0x000fe4000f8e00ff */
[----:B------:R-:W-:Y:S02]  /*1370*/  IMAD.U32 R6, RZ, RZ, UR4 ;  /* 0x00000004ff067e24 */ /* 0x000fe4000f8e00ff */
[----:B------:R-:W-:-:S02]  /*1380*/  IMAD.U32 R7, RZ, RZ, UR5 ;  /* 0x00000005ff077e24 */ /* 0x000fc4000f8e00ff */
[----:B------:R-:W-:Y:S02]  /*1390*/  IMAD.U32 R11, RZ, RZ, UR7 ;  /* 0x00000007ff0b7e24 */ /* 0x000fe4000f8e00ff */
[----:B------:R-:W-:Y:S02]  /*13a0*/  IMAD.MOV.U32 R8, RZ, RZ, 0x1e1 ;  /* 0x000001e1ff087424 */ /* 0x000fe400078e00ff */
[----:B------:R-:W-:Y:S02]  /*13b0*/  IMAD.MOV.U32 R12, RZ, RZ, 0x1 ;  /* 0x00000001ff0c7424 */ /* 0x000fe400078e00ff */
[----:B0-----:R-:W-:-:S07]  /*13c0*/  IMAD.MOV.U32 R13, RZ, RZ, RZ ;  /* 0x000000ffff0d7224 */ /* 0x001fce00078e00ff */
[----:B------:R-:W-:-:S07]  /*13d0*/  LEPC R20, `(.L_x_17) ;  /* 0x000000001014794e */ /* 0x000fce0000000000 */
[----:B-1---5:R-:W-:Y:S05]  /*13e0*/  CALL.ABS.NOINC R14 ;  /* 0x000000000e007343 */ /* 0x022fea0003c00000 */
.L_x_17:
[----:B------:R-:W-:-:S13]  /*13f0*/  ISETP.NE.AND P0, PT, R157, 0x3, PT ;  /* 0x000000039d00780c */ /* 0x000fda0003f05270 */
[----:B------:R-:W-:Y:S05]  /*1400*/  @!P0 BRA `(.L_x_18) ;  /* 0x0000000000048947 */ /* 0x000fea0003800000 */
[----:B------:R-:W-:Y:S01]  /*1410*/  BPT.TRAP 0x1 ;  /* 0x000000040000795c */ /* 0x000fe20000300000 */
.L_x_18:
[----:B------:R-:W2:Y:S01]  /*1420*/  S2UR UR5, SR_CgaCtaId ;  /* 0x00000000000579c3 */ /* 0x000ea20000008800 */
[----:B------:R-:W-:Y:S01]  /*1430*/  UMOV UR4, 0x400 ;  /* 0x0000040000047882 */ /* 0x000fe20000000000 */
[----:B------:R-:W-:Y:S02]  /*1440*/  IMAD.U32 R0, RZ, RZ, UR38 ;  /* 0x00000026ff007e24 */ /* 0x000fe4000f8e00ff */
[----:B------:R-:W-:-:S03]  /*1450*/  IMAD.U32 R3, RZ, RZ, UR39 ;  /* 0x00000027ff037e24 */ /* 0x000fc6000f8e00ff */
[----:B------:R-:W-:Y:S01]  /*1460*/  SHF.L.U32 R0, R0, 0x1f, RZ ;  /* 0x0000001f00007819 */ /* 0x000fe200000006ff */
[----:B--2---:R-:W-:-:S06]  /*1470*/  ULEA UR4, UR5, UR4, 0x18 ;  /* 0x0000000405047291 */ /* 0x004fcc000f8ec03f */
[----:B------:R-:W-:-:S04]  /*1480*/  IMAD.U32 R6, RZ, RZ, UR4 ;  /* 0x00000004ff067e24 */ /* 0x000fc8000f8e00ff */
[----:B------:R-:W-:-:S04]  /*1490*/  IMAD R3, R3, 0x8, R6 ;  /* 0x0000000803037824 */ /* 0x000fc800078e0206 */
[----:B------:R2:W3:Y:S01]  /*14a0*/  SYNCS.PHASECHK.TRANS64.TRYWAIT P1, [R3+URZ], R0 ;  /* 0x00000000030075a7 */ /* 0x0004e2000802017f */
[----:B------:R-:W-:Y:S05]  /*14b0*/  @!P0 BRA `(.L_x_19) ;  /* 0x0000000000048947 */ /* 0x000fea0003800000 */
[----:B------:R-:W-:Y:S01]  /*14c0*/  BPT.TRAP 0x1 ;  /* 0x000000040000795c */ /* 0x000fe20000300000 */
.L_x_19:
[----:B---3--:R-:W-:Y:S05]  /*14d0*/  @P1 BRA `(.L_x_20) ;  /* 0x0000000000081947 */ /* 0x008fea0003800000 */
[----:B------:R-:W3:Y:S02]  /*14e0*/  SYNCS.PHASECHK.TRANS64.TRYWAIT P1, [R3+URZ], R0 ;  /* 0x00000000030075a7 */ /* 0x000ee4000802017f */
[----:B---3--:R-:W-:Y:S05]  /*14f0*/  @!P1 BRA `(.L_x_21) ;  /* 0x000000a0002c9947 */ /* 0x008fea0003800000 */
.L_x_20:
[----:B------:R-:W-:-:S04]  /*1500*/  UISETP.LT.AND UP0, UPT, UR40, 0x1, UPT ;  /* 0x000000012800788c */ /* 0x000fc8000bf01270 */
[----:B------:R-:W-:-:S06]  /*1510*/  USEL UR4, UR40, 0x1, UP0 ;  /* 0x0000000128047887 */ /* 0x000fcc0008000000 */
[----:B--23--:R-:W-:Y:S01]  /*1520*/  IMAD.U32 R0, RZ, RZ, UR4 ;  /* 0x00000004ff007e24 */ /* 0x00cfe2000f8e00ff */
[----:B------:R-:W-:Y:S05]  /*1530*/  WARPSYNC.ALL ;  /* 0x0000000000007948 */ /* 0x000fea0003800000 */
[----:B------:R-:W-:-:S04]  /*1540*/  IADD3 R0, -R0, UR40, RZ ;  /* 0x0000002800007c10 */ /* 0x000fc8000fffe1ff */
[----:B------:R-:W-:Y:S02]  /*1550*/  ISETP.GE.AND P1, PT, R0, 0x1, PT ;  /* 0x000000010000780c */ /* 0x000fe40003f26270 */
[----:B------:R-:W-:Y:S01]  /*1560*/  R2UR UR4, R6 ;  /* 0x00000000060472ca */ /* 0x000fe200000e0000 */
[----:B------:R-:W-:Y:S01]  /*1570*/  ULOP3.LUT UR41, UR41, 0x10000, URZ, 0xfc, !UPT ;  /* 0x0001000029297892 */ /* 0x000fe2000f8efc3f */
[----:B------:R-:W-:Y:S01]  /*1580*/  WARPGROUP.ARRIVE ;  /* 0x00000000000079c5 */ /* 0x000fe20000000000 */
[----:B------:R-:W-:Y:S01]  /*1590*/  UMOV UR5, 0x80000020 ;  /* 0x8000002000057882 */ /* 0x000fe20000000000 */
[----:B------:R-:W-:-:S09]  /*15a0*/  UMOV UR7, 0x80000020 ;  /* 0x8000002000077882 */ /* 0x000fd20000000000 */
[----:B------:R-:W-:-:S04]  /*15b0*/  UIADD3 UR4, UR4, 0x6100, URZ ;  /* 0x0000610004047890 */ /* 0x000fc8000fffe03f */
[----:B------:R-:W-:-:S04]  /*15c0*/  USHF.R.U32.HI UR4, URZ, 0x4, UR4 ;  /* 0x000000043f047899 */ /* 0x000fc80008011604 */
[----:B------:R-:W-:-:S04]  /*15d0*/  ULOP3.LUT UR4, UR4, 0x3fff, URZ, 0xc0, !UPT ;  /* 0x00003fff04047892 */ /* 0x000fc8000f8ec03f */
[----:B------:R-:W-:Y:S02]  /*15e0*/  ULOP3.LUT UR9, UR4, 0x10000, URZ, 0xfc, !UPT ;  /* 0x0001000004097892 */ /* 0x000fe4000f8efc3f */
[----:B------:R-:W-:Y:S02]  /*15f0*/  ULEA UR4, UR39, UR41, 0x9 ;  /* 0x0000002927047291 */ /* 0x000fe4000f8e483f */
[----:B------:R-:W-:-:S09]  /*1600*/  ULEA UR6, UR39, UR9, 0xa ;  /* 0x0000000927067291 */ /* 0x000fd2000f8e503f */
[----:B------:R-:W-:Y:S01]  /*1610*/  HGMMA.64x256x16.F32.BF16 R24, gdesc[UR4], RZ, !UPT, gsb0 ;  /* 0x03e00000041879f0 */ /* 0x000fe2000c0018ff */
[----:B------:R-:W-:Y:S02]  /*1620*/  UIADD3 UR4, UR4, 0x2, URZ ;  /* 0x0000000204047890 */ /* 0x000fe4000fffe03f */
[----:B------:R-:W-:Y:S01]  /*1630*/  UIADD3 UR6, UR6, 0x2, URZ ;  /* 0x0000000206067890 */ /* 0x000fe2000fffe03f */
[----:B------:R-:W-:Y:S01]  /*1640*/  UMOV UR5, 0x80000020 ;  /* 0x8000002000057882 */ /* 0x000fe20000000000 */
[----:B------:R-:W-:Y:S01]  /*1650*/  UMOV UR7, 0x80000020 ;  /* 0x8000002000077882 */ /* 0x000fe20000000000 */
[----:B------:R-:W-:Y:S02]  /*1660*/  WARPGROUP.DEPBAR.LE gsb0, 0x0 ;  /* 0x00008000000079c5 */ /* 0x000fe40000010000 */
[----:B------:R-:W-:-:S15]  /*1670*/  WARPGROUP.ARRIVE ;  /* 0x00000000000079c5 */ /* 0x000fde0000000000 */
[----:B------:R-:W-:-:S05]  /*1680*/  NOP ;  /* 0x0000000000007918 */ /* 0x000fca0000000000 */
[----:B------:R-:W-:Y:S03]  /*1690*/  HGMMA.64x256x16.F32.BF16 R24, gdesc[UR4], R24, gsb0 ;  /* 0x03e00000041879f0 */ /* 0x000fe60008001818 */
[----:B------:R-:W-:Y:S02]  /*16a0*/  WARPGROUP.DEPBAR.LE gsb0, 0x0 ;  /* 0x00008000000079c5 */ /* 0x000fe40000010000 */
[----:B------:R-:W-:Y:S05]  /*16b0*/  @!P1 BRA `(.L_x_22) ;  /* 0x0000000000e89947 */ /* 0x000fea0003800000 */
[----:B------:R-:W-:Y:S02]  /*16c0*/  UIADD3 UR4, UR39, 0x1, URZ ;  /* 0x0000000127047890 */ /* 0x000fe4000fffe03f */
[----:B------:R-:W-:Y:S02]  /*16d0*/  IMAD.U32 R3, RZ, RZ, UR39 ;  /* 0x00000027ff037e24 */ /* 0x000fe4000f8e00ff */
[----:B------:R-:W-:-:S04]  /*16e0*/  UISETP.NE.AND UP0, UPT, UR4, 0x3, UPT ;  /* 0x000000030400788c */ /* 0x000fc8000bf05270 */
[----:B------:R-:W-:Y:S02]  /*16f0*/  USEL UR5, URZ, 0x1, UP0 ;  /* 0x000000013f057887 */ /* 0x000fe40008000000 */
[----:B------:R-:W-:Y:S02]  /*1700*/  USEL UR8, UR4, URZ, UP0 ;  /* 0x0000003f04087287 */ /* 0x000fe40008000000 */
[----:B------:R-:W-:-:S06]  /*1710*/  ULOP3.LUT UR5, UR38, UR5, URZ, 0x3c, !UPT ;  /* 0x0000000526057292 */ /* 0x000fcc000f8e3c3f */
[----:B------:R-:W-:-:S07]  /*1720*/  IMAD.U32 R7, RZ, RZ, UR5 ;  /* 0x00000005ff077e24 */ /* 0x000fce000f8e00ff */
.L_x_29:
[----:B------:R-:W-:Y:S05]  /*1730*/  @!P0 BRA `(.L_x_23) ;  /* 0x0000000000048947 */ /* 0x000fea0003800000 */
[----:B------:R-:W-:Y:S01]  /*1740*/  BPT.TRAP 0x1 ;  /* 0x000000040000795c */ /* 0x000fe20000300000 */
.L_x_23:
[----:B------:R-:W2:Y:S01]  /*1750*/  S2UR UR5, SR_CgaCtaId ;  /* 0x00000000000579c3 */ /* 0x000ea20000008800 */
[----:B------:R-:W-:Y:S01]  /*1760*/  UMOV UR4, 0x400 ;  /* 0x0000040000047882 */ /* 0x000fe20000000000 */
[----:B01----:R-:W-:Y:S01]  /*1770*/  IMAD.U32 R5, RZ, RZ, UR8 ;  /* 0x00000008ff057e24 */ /* 0x003fe2000f8e00ff */
[----:B------:R-:W-:Y:S01]  /*1780*/  SHF.L.U32 R4, R7, 0x1f, RZ ;  /* 0x0000001f07047819 */ /* 0x000fe200000006ff */
[----:B--2---:R-:W-:-:S06]  /*1790*/  ULEA UR4, UR5, UR4, 0x18 ;  /* 0x0000000405047291 */ /* 0x004fcc000f8ec03f */
[----:B------:R-:W-:-:S04]  /*17a0*/  IMAD.U32 R6, RZ, RZ, UR4 ;  /* 0x00000004ff067e24 */ /* 0x000fc8000f8e00ff */
[----:B------:R-:W-:-:S04]  /*17b0*/  IMAD R5, R5, 0x8, R6 ;  /* 0x0000000805057824 */ /* 0x000fc800078e0206 */
[----:B------:R0:W1:Y:S01]  /*17c0*/  SYNCS.PHASECHK.TRANS64.TRYWAIT P1, [R5+URZ], R4 ;  /* 0x00000004050075a7 */ /* 0x000062000802017f */
[----:B------:R-:W-:Y:S05]  /*17d0*/  @!P0 BRA `(.L_x_24) ;  /* 0x0000000000048947 */ /* 0x000fea0003800000 */
[----:B------:R-:W-:Y:S01]  /*17e0*/  BPT.TRAP 0x1 ;  /* 0x000000040000795c */ /* 0x000fe20000300000 */
.L_x_24:
[----:B-1----:R-:W-:Y:S05]  /*17f0*/  @P1 BRA `(.L_x_25) ;  /* 0x0000000000081947 */ /* 0x002fea0003800000 */
[----:B------:R-:W1:Y:S02]  /*1800*/  SYNCS.PHASECHK.TRANS64.TRYWAIT P1, [R5+URZ], R4 ;  /* 0x00000004050075a7 */ /* 0x000e64000802017f */
[----:B-1----:R-:W-:Y:S05]  /*1810*/  @!P1 BRA `(.L_x_26) ;  /* 0x0000009c00789947 */ /* 0x002fea0003800000 */
.L_x_25:
[----:B------:R-:W-:Y:S01]  /*1820*/  ULEA UR4, UR8, UR41, 0x9 ;  /* 0x0000002908047291 */ /* 0x000fe2000f8e483f */
[----:B------:R-:W-:Y:S01]  /*1830*/  WARPGROUP.ARRIVE ;  /* 0x00000000000079c5 */ /* 0x000fe20000000000 */
[----:B------:R-:W-:Y:S01]  /*1840*/  ULEA UR6, UR8, UR9, 0xa ;  /* 0x0000000908067291 */ /* 0x000fe2000f8e503f */
[----:B------:R-:W-:Y:S01]  /*1850*/  UMOV UR5, 0x80000020 ;  /* 0x8000002000057882 */ /* 0x000fe20000000000 */
[----:B------:R-:W-:-:S07]  /*1860*/  UMOV UR7, 0x80000020 ;  /* 0x8000002000077882 */ /* 0x000fce0000000000 */
[----:B------:R-:W-:Y:S01]  /*1870*/  HGMMA.64x256x16.F32.BF16 R24, gdesc[UR4], R24, gsb0 ;  /* 0x03e00000041879f0 */ /* 0x000fe20008001818 */
        /* <DEDUP_REMOVED lines=10> */
[----:B------:R-:W-:Y:S01]  /*1920*/  BPT.TRAP 0x1 ;  /* 0x000000040000795c */ /* 0x000fe20000300000 */
.L_x_27:
[----:B------:R-:W-:-:S13]  /*1930*/  ISETP.NE.AND P1, PT, R22, RZ, PT ;  /* 0x000000ff1600720c */ /* 0x000fda0003f25270 */
[----:B01----:R-:W-:-:S04]  /*1940*/  @P1 IMAD R4, R3, 0x8, R6 ;  /* 0x0000000803041824 */ /* 0x003fc800078e0206 */
[----:B------:R-:W-:-:S05]  /*1950*/  @P1 VIADD R5, R4, 0x18 ;  /* 0x0000001804051836 */ /* 0x000fca0000000000 */
[----:B------:R-:W-:-:S04]  /*1960*/  @P1 PRMT R5, R152, 0x654, R5 ;  /* 0x0000065498051816 */ /* 0x000fc80000000005 */
[----:B------:R0:W-:Y:S01]  /*1970*/  @P1 SYNCS.ARRIVE.TRANS64.RED.A1T0 RZ, [R5+URZ], RZ ;  /* 0x000000ff05ff19a7 */ /* 0x0001e2000810043f */
[----:B------:R-:W-:-:S13]  /*1980*/  ISETP.GT.U32.AND P1, PT, R19, 0x1, PT ;  /* 0x000000011300780c */ /* 0x000fda0003f24070 */
[----:B0-----:R-:W-:Y:S05]  /*1990*/  @P1 BRA `(.L_x_28) ;  /* 0x0000000000041947 */ /* 0x001fea0003800000 */
[----:B------:R-:W-:Y:S01]  /*19a0*/  BPT.TRAP 0x1 ;  /* 0x000000040000795c */ /* 0x000fe20000300000 */
.L_x_28:
[----:B------:R-:W-:Y:S01]  /*19b0*/  UIADD3 UR8, UR8, 0x1, URZ ;  /* 0x0000000108087890 */ /* 0x000fe2000fffe03f */
[C---:B------:R-:W-:Y:S01]  /*19c0*/  ISETP.GT.AND P2, PT, R0.reuse, 0x1, PT ;  /* 0x000000010000780c */ /* 0x040fe20003f44270 */
[----:B------:R-:W-:Y:S02]  /*19d0*/  VIADD R3, R3, 0x1 ;  /* 0x0000000103037836 */ /* 0x000fe40000000000 */
[----:B------:R-:W-:Y:S01]  /*19e0*/  UISETP.NE.AND UP0, UPT, UR8, 0x3, UPT ;  /* 0x000000030800788c */ /* 0x000fe2000bf05270 */
[----:B------:R-:W-:Y:S02]  /*19f0*/  VIADD R0, R0, 0xffffffff ;  /* 0xffffffff00007836 */ /* 0x000fe40000000000 */
[C---:B------:R-:W-:Y:S01]  /*1a00*/  ISETP.NE.AND P1, PT, R3.reuse, 0x3, PT ;  /* 0x000000030300780c */ /* 0x040fe20003f25270 */
[----:B------:R-:W-:Y:S02]  /*1a10*/  USEL UR4, URZ, 0x1, UP0 ;  /* 0x000000013f047887 */ /* 0x000fe40008000000 */
[----:B------:R-:W-:Y:S01]  /*1a20*/  USEL UR8, UR8, URZ, UP0 ;  /* 0x0000003f08087287 */ /* 0x000fe20008000000 */
[----:B------:R-:W-:-:S03]  /*1a30*/  SEL R3, R3, RZ, P1 ;  /* 0x000000ff03037207 */ /* 0x000fc60000800000 */
[----:B------:R-:W-:Y:S01]  /*1a40*/  LOP3.LUT R7, R7, UR4, RZ, 0x3c, !PT ;  /* 0x0000000407077c12 */ /* 0x000fe2000f8e3cff */
[----:B------:R-:W-:Y:S07]  /*1a50*/  @P2 BRA `(.L_x_29) ;  /* 0xfffffffc00342947 */ /* 0x000fee000383ffff */
.L_x_22:
[----:B------:R-:W2:Y:S02]  /*1a60*/  LDC R0, c[0x0][0x28c] ;  /* 0x0000a300ff007b82 */ /* 0x000ea40000000800 */
[----:B--2---:R-:W-:-:S13]  /*1a70*/  ISETP.GE.AND P1, PT, R0, 0x1, PT ;  /* 0x000000010000780c */ /* 0x004fda0003f26270 */
[----:B------:R-:W-:Y:S05]  /*1a80*/  @!P1 BRA `(.L_x_30) ;  /* 0x0000000000509947 */ /* 0x000fea0003800000 */
[----:B------:R-:W-:Y:S05]  /*1a90*/  @!P0 BRA `(.L_x_31) ;  /* 0x0000000000048947 */ /* 0x000fea0003800000 */
[----:B------:R-:W-:Y:S01]  /*1aa0*/  BPT.TRAP 0x1 ;  /* 0x000000040000795c */ /* 0x000fe20000300000 */
.L_x_31:
[----:B------:R-:W-:Y:S01]  /*1ab0*/  ISETP.NE.AND P0, PT, R22, RZ, PT ;  /* 0x000000ff1600720c */ /* 0x000fe20003f05270 */
[----:B------:R-:W-:Y:S01]  /*1ac0*/  BSSY B0, `(.L_x_32) ;  /* 0x000000e000007945 */ /* 0x000fe20003800000 */
[----:B------:R-:W-:-:S11]  /*1ad0*/  ISETP.GT.U32.AND P1, PT, R19, 0x1, PT ;  /* 0x000000011300780c */ /* 0x000fd60003f24070 */
[----:B------:R-:W-:Y:S05]  /*1ae0*/  @!P0 BRA `(.L_x_33) ;  /* 0x00000000002c8947 */ /* 0x000fea0003800000 */
[----:B------:R-:W-:-:S04]  /*1af0*/  UISETP.LT.AND UP0, UPT, UR40, 0x1, UPT ;  /* 0x000000012800788c */ /* 0x000fc8000bf01270 */
[----:B------:R-:W-:-:S04]  /*1b00*/  USEL UR6, UR40, 0x1, UP0 ;  /* 0x0000000128067887 */ /* 0x000fc80008000000 */
[----:B------:R-:W-:-:S04]  /*1b10*/  UIADD3 UR6, UR39, UR40, -UR6 ;  /* 0x0000002827067290 */ /* 0x000fc8000fffe806 */
[----:B------:R-:W-:-:S04]  /*1b20*/  UIMAD.WIDE.U32 UR4, UR6, -0x55555555, URZ ;  /* 0xaaaaaaab060478a5 */ /* 0x000fc8000f8e003f */
[----:B------:R-:W-:-:S04]  /*1b30*/  USHF.R.U32.HI UR4, URZ, 0x1, UR5 ;  /* 0x000000013f047899 */ /* 0x000fc80008011605 */
[----:B------:R-:W-:-:S06]  /*1b40*/  UIMAD UR6, UR4, -0x3, UR6 ;  /* 0xfffffffd040678a4 */ /* 0x000fcc000f8e0206 */
[----:B------:R-:W-:-:S04]  /*1b50*/  IMAD.U32 R3, RZ, RZ, UR6 ;  /* 0x00000006ff037e24 */ /* 0x000fc8000f8e00ff */
[----:B------:R-:W-:-:S04]  /*1b60*/  IMAD R0, R3, 0x8, R6 ;  /* 0x0000000803007824 */ /* 0x000fc800078e0206 */
[----:B------:R-:W-:-:S05]  /*1b70*/  VIADD R3, R0, 0x18 ;  /* 0x0000001800037836 */ /* 0x000fca0000000000 */
[----:B------:R-:W-:-:S04]  /*1b80*/  PRMT R3, R152, 0x654, R3 ;  /* 0x0000065498037816 */ /* 0x000fc80000000003 */
[----:B------:R2:W-:Y:S03]  /*1b90*/  SYNCS.ARRIVE.TRANS64.RED.A1T0 RZ, [R3+URZ], RZ ;  /* 0x000000ff03ff79a7 */ /* 0x0005e6000810043f */
.L_x_33:
[----:B------:R-:W-:Y:S05]  /*1ba0*/  BSYNC B0 ;  /* 0x0000000000007941 */ /* 0x000fea0003800000 */
.L_x_32:
[----:B------:R-:W-:Y:S05]  /*1bb0*/  @P1 BRA `(.L_x_30) ;  /* 0x0000000000041947 */ /* 0x000fea0003800000 */
[----:B------:R-:W-:Y:S01]  /*1bc0*/  BPT.TRAP 0x1 ;  /* 0x000000040000795c */ /* 0x000fe20000300000 */
.L_x_30:
[----:B------:R-:W3:Y:S01]  /*1bd0*/  LDC R6, c[0x0][0x288] ;  /* 0x0000a200ff067b82 */ /* 0x000ee20000000800 */
[--C-:B------:R-:W-:Y:S01]  /*1be0*/  SHF.R.U32.HI R0, RZ, 0x2, R18.reuse ;  /* 0x00000002ff007819 */ /* 0x100fe20000011612 */
[----:B------:R-:W-:Y:S01]  /*1bf0*/  UIADD3 UR39, UR40, UR39, URZ ;  /* 0x0000002728277290 */ /* 0x000fe2000fffe03f */
[----:B01----:R-:W-:Y:S01]  /*1c00*/  SHF.R.U32.HI R5, RZ, 0x7, R18 ;  /* 0x00000007ff057819 */ /* 0x003fe20000011612 */
[----:B------:R-:W-:Y:S01]  /*1c10*/  ULDC UR7, c[0x0][0x284] ;  /* 0x0000a10000077ab9 */ /* 0x000fe20000000800 */
[----:B------:R-:W-:Y:S01]  /*1c20*/  LOP3.LUT R4, R18, 0x60, RZ, 0xc0, !PT ;  /* 0x0000006012047812 */ /* 0x000fe200078ec0ff */
[----:B------:R-:W-:Y:S01]  /*1c30*/  UISETP.GT.U32.AND UP0, UPT, UR39, 0x2, UPT ;  /* 0x000000022700788c */ /* 0x000fe2000bf04070 */
[----:B--2---:R-:W-:Y:S01]  /*1c40*/  LOP3.LUT R3, R0, 0x7, RZ, 0xc0, !PT ;  /* 0x0000000700037812 */ /* 0x004fe200078ec0ff */
[----:B------:R-:W-:Y:S01]  /*1c50*/  UISETP.GE.U32.AND UP1, UPT, UR40, 0x3, UPT ;  /* 0x000000032800788c */ /* 0x000fe2000bf26070 */
[----:B------:R-:W-:Y:S01]  /*1c60*/  LOP3.LUT R0, R5, 0x1, RZ, 0xc0, !PT ;  /* 0x0000000105007812 */ /* 0x000fe200078ec0ff */
[----:B------:R-:W-:Y:S01]  /*1c70*/  UISETP.LT.U32.AND UP0, UPT, UR40, 0x3, UP0 ;  /* 0x000000032800788c */ /* 0x000fe20008701070 */
[----:B------:R-:W-:Y:S01]  /*1c80*/  SHF.R.U32.HI R10, RZ, 0x1, R4 ;  /* 0x00000001ff0a7819 */ /* 0x000fe20000011604 */
[----:B------:R-:W-:Y:S01]  /*1c90*/  IMAD.SHL.U32 R4, R18, 0x2, RZ ;  /* 0x0000000212047824 */ /* 0x000fe200078e00ff */
[----:B------:R-:W-:Y:S01]  /*1ca0*/  SHF.R.S32.HI R21, RZ, 0x1f, R23 ;  /* 0x0000001fff157819 */ /* 0x000fe20000011417 */
[----:B------:R-:W-:Y:S01]  /*1cb0*/  IMAD.SHL.U32 R8, R0, 0x40, RZ ;  /* 0x0000004000087824 */ /* 0x000fe200078e00ff */
[--C-:B------:R-:W-:Y:S01]  /*1cc0*/  IADD3 R5, RZ, -R10, -R3.reuse ;  /* 0x8000000aff057210 */ /* 0x100fe20007ffe803 */
[----:B------:R-:W-:Y:S01]  /*1cd0*/  ULDC.64 UR8, c[0x0][0x5d0] ;  /* 0x0001740000087ab9 */ /* 0x000fe20000000a00 */
[----:B------:R-:W-:Y:S01]  /*1ce0*/  LOP3.LUT R4, R4, 0x6, RZ, 0xc0, !PT ;  /* 0x0000000604047812 */ /* 0x000fe200078ec0ff */
[----:B------:R-:W-:Y:S01]  /*1cf0*/  UIMAD.WIDE.U32 UR4, UR39, -0x55555555, URZ ;  /* 0xaaaaaaab270478a5 */ /* 0x000fe2000f8e003f */
[----:B------:R-:W-:Y:S01]  /*1d00*/  LOP3.LUT R3, R8, 0x40, R3, 0xe2, !PT ;  /* 0x0000004008037812 */ /* 0x000fe200078ee203 */
[----:B------:R-:W-:Y:S01]  /*1d10*/  IMAD R11, R0, -0x40, R5 ;  /* 0xffffffc0000b7824 */ /* 0x000fe200078e0205 */
[----:B------:R-:W-:Y:S01]  /*1d20*/  LOP3.LUT R0, R18, 0x3, RZ, 0xc0, !PT ;  /* 0x0000000312007812 */ /* 0x000fe200078ec0ff */
[----:B------:R-:W-:Y:S01]  /*1d30*/  USEL UR6, URZ, 0x1, !UP0 ;  /* 0x000000013f067887 */ /* 0x000fe2000c000000 */
[----:B------:R-:W-:Y:S01]  /*1d40*/  PRMT R8, R4, 0x6540, R153 ;  /* 0x0000654004087816 */ /* 0x000fe20000000099 */
[----:B------:R-:W-:Y:S01]  /*1d50*/  IMAD.SHL.U32 R153, R153, 0x100, RZ ;  /* 0x0000010099997824 */ /* 0x000fe200078e00ff */
[----:B------:R-:W-:Y:S01]  /*1d60*/  USHF.R.U32.HI UR4, URZ, 0x1, UR5 ;  /* 0x000000013f047899 */ /* 0x000fe20008011605 */
[----:B---3--:R-:W-:Y:S01]  /*1d70*/  IMAD R12, R0, -0x2, R6 ;  /* 0xfffffffe000c7824 */ /* 0x008fe200078e0206 */
[----:B------:R-:W-:Y:S01]  /*1d80*/  SHF.R.S32.HI R9, RZ, 0x1f, R8 ;  /* 0x0000001fff097819 */ /* 0x000fe20000011408 */
[C---:B------:R-:W-:Y:S01]  /*1d90*/  IMAD.SHL.U32 R0, R154.reuse, 0x80, RZ ;  /* 0x000000809a007824 */ /* 0x040fe200078e00ff */
[----:B------:R-:W-:Y:S01]  /*1da0*/  ISETP.GE.AND P0, PT, R153, R6, PT ;  /* 0x000000069900720c */ /* 0x000fe20003f06270 */
[----:B------:R-:W-:Y:S01]  /*1db0*/  IMAD R4, R21, UR8, RZ ;  /* 0x0000000815047c24 */ /* 0x000fe2000f8e02ff */
[----:B------:R-:W-:Y:S01]  /*1dc0*/  ULOP3.LUT UR38, UR38, UR6, URZ, 0x3c, !UPT ;  /* 0x0000000626267292 */ /* 0x000fe2000f8e3c3f */
[----:B------:R-:W-:Y:S01]  /*1dd0*/  IMAD.WIDE R6, R154, 0x80, RZ ;  /* 0x000000809a067825 */ /* 0x000fe200078e02ff */
[C---:B------:R-:W-:Y:S01]  /*1de0*/  ISETP.GE.OR P0, PT, R0.reuse, UR7, P0 ;  /* 0x0000000700007c0c */ /* 0x040fe20008706670 */
[----:B------:R-:W-:Y:S01]  /*1df0*/  UIMAD UR39, UR4, -0x3, UR39 ;  /* 0xfffffffd042778a4 */ /* 0x000fe2000f8e0227 */
[----:B------:R-:W-:Y:S01]  /*1e00*/  IADD3 R0, -R0, UR7, R11 ;  /* 0x0000000700007c10 */ /* 0x000fe2000fffe10b */
[C---:B------:R-:W-:Y:S01]  /*1e10*/  IMAD R13, R23.reuse, UR9, R4 ;  /* 0x00000009170d7c24 */ /* 0x040fe2000f8e0204 */
[----:B------:R-:W-:Y:S01]  /*1e20*/  @UP1 ULOP3.LUT UR38, UR38, 0x1, UR4, 0x78, !UPT ;  /* 0x0000000126261892 */ /* 0x000fe2000f8e7804 */
[----:B------:R-:W-:Y:S01]  /*1e30*/  IMAD.WIDE.U32 R4, R23, UR8, R8 ;  /* 0x0000000817047c25 */ /* 0x000fe2000f8e0008 */
[----:B------:R-:W-:-:S03]  /*1e40*/  LOP3.LUT R169, R6, R3, R10, 0xfe, !PT ;  /* 0x0000000306a97212 */ /* 0x000fc600078efe0a */
[----:B------:R-:W-:Y:S02]  /*1e50*/  IMAD.IADD R5, R5, 0x1, R13 ;  /* 0x0000000105057824 */ /* 0x000fe400078e020d */
[----:B------:R-:W-:Y:S02]  /*1e60*/  IMAD.IADD R3, R12, 0x1, -R153 ;  /* 0x000000010c037824 */ /* 0x000fe400078e0a99 */
[----:B------:R-:W-:Y:S01]  /*1e70*/  IMAD.MOV.U32 R154, RZ, RZ, -0x1 ;  /* 0xffffffffff9a7424 */ /* 0x000fe200078e00ff */
[----:B------:R-:W-:Y:S06]  /*1e80*/  @P0 BRA `(.L_x_34) ;  /* 0x0000007800dc0947 */ /* 0x000fec0003800000 */
[----:B------:R-:W0:Y:S01]  /*1e90*/  LDC.64 R10, c[0x0][0x5c8] ;  /* 0x00017200ff0a7b82 */ /* 0x000e220000000a00 */
[----:B-----5:R-:W-:Y:S01]  /*1ea0*/  FSETP.NEU.AND P0, PT, R156, RZ, PT ;  /* 0x000000ff9c00720b */ /* 0x020fe20003f0d000 */
[----:B------:R-:W-:Y:S01]  /*1eb0*/  BSSY B0, `(.L_x_34) ;  /* 0x00007b4000007945 */ /* 0x000fe20003800000 */
[----:B------:R-:W-:-:S04]  /*1ec0*/  ISETP.GT.AND P2, PT, R3, RZ, PT ;  /* 0x000000ff0300720c */ /* 0x000fc80003f44270 */
[----:B------:R-:W-:Y:S01]  /*1ed0*/  ISETP.GT.AND P1, PT, R0, RZ, P2 ;  /* 0x000000ff0000720c */ /* 0x000fe20001724270 */
[-C--:B0-----:R-:W-:Y:S02]  /*1ee0*/  IMAD R12, R7, R10.reuse, RZ ;  /* 0x0000000a070c7224 */ /* 0x081fe400078e02ff */
[----:B------:R-:W-:-:S04]  /*1ef0*/  IMAD.WIDE.U32 R160, R169, R10, R4 ;  /* 0x0000000aa9a07225 */ /* 0x000fc800078e0004 */
[----:B------:R-:W-:-:S04]  /*1f00*/  IMAD R5, R169, R11, R12 ;  /* 0x0000000ba9057224 */ /* 0x000fc800078e020c */
[----:B------:R-:W-:Y:S01]  /*1f10*/  IMAD.IADD R153, R161, 0x1, R5 ;  /* 0x00000001a1997824 */ /* 0x000fe200078e0205 */
[----:B------:R-:W-:Y:S06]  /*1f20*/  @!P0 BRA `(.L_x_35) ;  /* 0x0000005400988947 */ /* 0x000fec0003800000 */
[----:B------:R-:W0:Y:S01]  /*1f30*/  LDC.64 R14, c[0x0][0x5b8] ;  /* 0x00016e00ff0e7b82 */ /* 0x000e220000000a00 */
[----:B------:R-:W-:-:S07]  /*1f40*/  ULDC.64 UR4, c[0x0][0x5c0] ;  /* 0x0001700000047ab9 */ /* 0x000fce0000000a00 */
[----:B------:R-:W1:Y:S08]  /*1f50*/  LDC.64 R166, c[0x0][0x5b0] ;  /* 0x00016c00ffa67b82 */ /* 0x000e700000000a00 */
[----:B------:R-:W2:Y:S01]  /*1f60*/  LDC.64 R12, c[0x0][0x5a8] ;  /* 0x00016a00ff0c7b82 */ /* 0x000ea20000000a00 */
[-C--:B0-----:R-:W-:Y:S02]  /*1f70*/  IMAD R4, R21, R14.reuse, RZ ;  /* 0x0000000e15047224 */ /* 0x081fe400078e02ff */
[----:B------:R-:W-:-:S04]  /*1f80*/  IMAD.WIDE.U32 R162, R23, R14, R8 ;  /* 0x0000000e17a27225 */ /* 0x000fc800078e0008 */
[----:B------:R-:W-:Y:S02]  /*1f90*/  IMAD R161, R23, R15, R4 ;  /* 0x0000000f17a17224 */ /* 0x000fe400078e0204 */
[-C--:B-1----:R-:W-:Y:S02]  /*1fa0*/  IMAD R6, R7, R166.reuse, RZ ;  /* 0x000000a607067224 */ /* 0x082fe400078e02ff */
[----:B------:R-:W-:Y:S02]  /*1fb0*/  IMAD.IADD R21, R163, 0x1, R161 ;  /* 0x00000001a3157824 */ /* 0x000fe400078e02a1 */
[----:B------:R-:W-:Y:S02]  /*1fc0*/  IMAD.MOV.U32 R20, RZ, RZ, R162 ;  /* 0x000000ffff147224 */ /* 0x000fe400078e00a2 */
[C---:B------:R-:W-:Y:S02]  /*1fd0*/  IMAD R165, R169.reuse, R167, R6 ;  /* 0x000000a7a9a57224 */ /* 0x040fe400078e0206 */
[----:B------:R-:W-:-:S04]  /*1fe0*/  IMAD.WIDE.U32 R4, R169, R166, R20 ;  /* 0x000000a6a9047225 */ /* 0x000fc800078e0014 */
[----:B------:R-:W-:Y:S01]  /*1ff0*/  IMAD.IADD R5, R5, 0x1, R165 ;  /* 0x0000000105057824 */ /* 0x000fe200078e02a5 */
[----:B--2---:R-:W-:-:S04]  /*2000*/  LEA R6, P0, R4, R12, 0x1 ;  /* 0x0000000c04067211 */ /* 0x004fc800078008ff */
[----:B------:R-:W-:-:S05]  /*2010*/  LEA.HI.X R7, R4, R13, R5, 0x1, P0 ;  /* 0x0000000d04077211 */ /* 0x000fca00000f0c05 */
[----:B------:R0:W2:Y:S01]  /*2020*/  @P1 LDG.E.LTC128B.U16 R15, desc[UR36][R6.64] ;  /* 0x00000024060f1981 */ /* 0x0000a2000c1e1520 */
[----:B------:R-:W-:Y:S01]  /*2030*/  LEA R4, P0, R160, UR4, 0x1 ;  /* 0x00000004a0047c11 */ /* 0x000fe2000f8008ff */
[----:B------:R-:W-:Y:S01]  /*2040*/  IMAD.WIDE.U32 R158, R169, R166, R8 ;  /* 0x000000a6a99e7225 */ /* 0x000fe200078e0008 */
[----:B------:R-:W-:Y:S03]  /*2050*/  BSSY B1, `(.L_x_36) ;  /* 0x0000012000017945 */ /* 0x000fe60003800000 */
[----:B------:R-:W-:Y:S02]  /*2060*/  IMAD.IADD R159, R165, 0x1, R159 ;  /* 0x00000001a59f7824 */ /* 0x000fe400078e029f */
[----:B------:R-:W-:-:S04]  /*2070*/  IMAD.WIDE.U32 R158, R23, R14, R158 ;  /* 0x0000000e179e7225 */ /* 0x000fc800078e009e */
[----:B0-----:R-:W-:Y:S01]  /*2080*/  IMAD.IADD R7, R161, 0x1, R159 ;  /* 0x00000001a1077824 */ /* 0x001fe200078e029f */
[----:B------:R-:W-:Y:S02]  /*2090*/  LEA R6, P4, R158, R12, 0x1 ;  /* 0x0000000c9e067211 */ /* 0x000fe400078808ff */
[----:B------:R-:W-:Y:S02]  /*20a0*/  SHF.L.U64.HI R159, R166, 0x3, R167 ;  /* 0x00000003a69f7819 */ /* 0x000fe400000102a7 */
[----:B------:R-:W-:Y:S01]  /*20b0*/  LEA.HI.X R7, R158, R13, R7, 0x1, P4 ;  /* 0x0000000d9e077211 */ /* 0x000fe200020f0c07 */
[----:B------:R-:W-:Y:S02]  /*20c0*/  IMAD.SHL.U32 R158, R166, 0x8, RZ ;  /* 0x00000008a69e7824 */ /* 0x000fe400078e00ff */
[----:B--2---:R-:W-:-:S04]  /*20d0*/  IMAD.U32 R5, R15, 0x10000, RZ ;  /* 0x000100000f057824 */ /* 0x004fc800078e00ff */
[----:B------:R-:W-:-:S04]  /*20e0*/  FMUL R5, R5, R156 ;  /* 0x0000009c05057220 */ /* 0x000fc80000400000 */
[----:B------:R-:W-:Y:S01]  /*20f0*/  FFMA R24, R24, R155, R5 ;  /* 0x0000009b18187223 */ /* 0x000fe20000000005 */
[----:B------:R-:W-:Y:S02]  /*2100*/  LEA.HI.X R5, R160, UR5, R153, 0x1, P0 ;  /* 0x00000005a0057c11 */ /* 0x000fe400080f0c99 */
[----:B------:R-:W-:Y:S02]  /*2110*/  ISETP.GT.AND P0, PT, R3, 0x1, PT ;  /* 0x000000010300780c */ /* 0x000fe40003f04270 */
[----:B------:R-:W-:Y:S02]  /*2120*/  F2FP.BF16.F32.PACK_AB R24, RZ, R24 ;  /* 0x00000018ff18723e */ /* 0x000fe400000010ff */
[----:B------:R-:W-:-:S03]  /*2130*/  ISETP.GT.AND P3, PT, R0, RZ, P0 ;  /* 0x000000ff0000720c */ /* 0x000fc60000764270 */
[----:B------:R0:W-:Y:S10]  /*2140*/  @P1 STG.E.U16 desc[UR36][R4.64], R24 ;  /* 0x0000001804001986 */ /* 0x0001f4000c101524 */
[----:B------:R-:W-:Y:S05]  /*2150*/  @!P3 BRA `(.L_x_37) ;  /* 0x000000000004b947 */ /* 0x000fea0003800000 */
[----:B------:R1:W5:Y:S02]  /*2160*/  LDG.E.LTC128B.U16 R15, desc[UR36][R6.64+0x2] ;  /* 0x00000224060f7981 */ /* 0x000364000c1e1520 */
.L_x_37:
[----:B------:R-:W-:Y:S05]  /*2170*/  BSYNC B1 ;  /* 0x0000000000017941 */ /* 0x000fea0003800000 */
.L_x_36:
[----:B-----5:R-:W-:Y:S01]  /*2180*/  IMAD.U32 R153, R15, 0x10000, RZ ;  /* 0x000100000f997824 */ /* 0x020fe200078e00ff */
[----:B------:R-:W-:Y:S01]  /*2190*/  ISETP.GT.AND P2, PT, R0, 0x8, P2 ;  /* 0x000000080000780c */ /* 0x000fe20001744270 */
[----:B------:R-:W-:Y:S01]  /*21a0*/  IMAD.WIDE.U32 R158, R169, R166, R158 ;  /* 0x000000a6a99e7225 */ /* 0x000fe200078e009e */
[----:B0-----:R-:W-:-:S03]  /*21b0*/  PRMT R24, R15, 0x7610, R24 ;  /* 0x000076100f187816 */ /* 0x001fc60000000018 */
[----:B------:R-:W-:Y:S01]  /*21c0*/  FMUL R20, R153, R156 ;  /* 0x0000009c99147220 */ /* 0x000fe20000400000 */
[----:B------:R-:W-:Y:S01]  /*21d0*/  IMAD.IADD R165, R165, 0x1, R159 ;  /* 0x00000001a5a57824 */ /* 0x000fe200078e029f */
[----:B------:R-:W-:Y:S02]  /*21e0*/  IADD3 R162, P1, R162, R158, RZ ;  /* 0x0000009ea2a27210 */ /* 0x000fe40007f3e0ff */
[----:B------:R-:W-:-:S03]  /*21f0*/  FFMA R25, R25, R155, R20 ;  /* 0x0000009b19197223 */ /* 0x000fc60000000014 */
[----:B------:R-:W-:Y:S02]  /*2200*/  IMAD.X R21, R165, 0x1, R21, P1 ;  /* 0x00000001a5157824 */ /* 0x000fe400008e0615 */
[----:B------:R-:W-:Y:S02]  /*2210*/  F2FP.BF16.F32.PACK_AB R25, RZ, R25 ;  /* 0x00000019ff19723e */ /* 0x000fe400000010ff */
[C---:B------:R-:W-:Y:S02]  /*2220*/  LEA R20, P1, R162.reuse, R12, 0x1 ;  /* 0x0000000ca2147211 */ /* 0x040fe400078208ff */
[----:B------:R-:W-:Y:S02]  /*2230*/  PRMT R153, R25, 0x7610, R153 ;  /* 0x0000761019997816 */ /* 0x000fe40000000099 */
[----:B------:R-:W-:-:S03]  /*2240*/  LEA.HI.X R21, R162, R13, R21, 0x1, P1 ;  /* 0x0000000da2157211 */ /* 0x000fc600008f0c15 */
[----:B------:R0:W-:Y:S04]  /*2250*/  @P3 STG.E.U16 desc[UR36][R4.64+0x2], R153 ;  /* 0x0000029904003986 */ /* 0x0001e8000c101524 */
[----:B------:R-:W2:Y:S01]  /*2260*/  @P2 LDG.E.LTC128B.U16 R24, desc[UR36][R20.64] ;  /* 0x0000002414182981 */ /* 0x000ea2000c1e1520 */
[----:B------:R-:W-:Y:S01]  /*2270*/  IADD3 R8, P1, R8, R158, RZ ;  /* 0x0000009e08087210 */ /* 0x000fe20007f3e0ff */
[----:B------:R-:W-:Y:S01]  /*2280*/  BSSY B1, `(.L_x_38) ;  /* 0x0000011000017945 */ /* 0x000fe20003800000 */
[----:B------:R-:W-:Y:S02]  /*2290*/  SHF.L.U64.HI R11, R10, 0x4, R11 ;  /* 0x000000040a0b7819 */ /* 0x000fe4000001020b */
[----:B------:R-:W-:Y:S01]  /*22a0*/  ISETP.GT.AND P0, PT, R0, 0x8, P0 ;  /* 0x000000080000780c */ /* 0x000fe20000704270 */
[----:B------:R-:W-:Y:S01]  /*22b0*/  IMAD.X R9, R9, 0x1, R165, P1 ;  /* 0x0000000109097824 */ /* 0x000fe200008e06a5 */
[----:B------:R-:W-:-:S05]  /*22c0*/  LEA R10, P1, R10, R4, 0x4 ;  /* 0x000000040a0a7211 */ /* 0x000fca00078220ff */
[----:B------:R-:W-:Y:S02]  /*22d0*/  IMAD.X R11, R11, 0x1, R5, P1 ;  /* 0x000000010b0b7824 */ /* 0x000fe400008e0605 */
[----:B--2---:R-:W-:-:S04]  /*22e0*/  IMAD.U32 R15, R24, 0x10000, RZ ;  /* 0x00010000180f7824 */ /* 0x004fc800078e00ff */
[----:B------:R-:W-:Y:S01]  /*22f0*/  FMUL R25, R15, R156 ;  /* 0x0000009c0f197220 */ /* 0x000fe20000400000 */
[----:B------:R-:W-:-:S04]  /*2300*/  IMAD.WIDE.U32 R14, R23, R14, R8 ;  /* 0x0000000e170e7225 */ /* 0x000fc800078e0008 */
[----:B------:R-:W-:Y:S01]  /*2310*/  FFMA R25, R26, R155, R25 ;  /* 0x0000009b1a197223 */ /* 0x000fe20000000019 */
[----:B------:R-:W-:Y:S01]  /*2320*/  IMAD.IADD R9, R161, 0x1, R15 ;  /* 0x00000001a1097824 */ /* 0x000fe200078e020f */
[----:B------:R-:W-:-:S03]  /*2330*/  LEA R8, P3, R14, R12, 0x1 ;  /* 0x0000000c0e087211 */ /* 0x000fc600078608ff */
[----:B------:R-:W-:Y:S02]  /*2340*/  F2FP.BF16.F32.PACK_AB R25, RZ, R25 ;  /* 0x00000019ff19723e */ /* 0x000fe400000010ff */
[----:B------:R-:W-:-:S03]  /*2350*/  LEA.HI.X R9, R14, R13, R9, 0x1, P3 ;  /* 0x0000000d0e097211 */ /* 0x000fc600018f0c09 */
[----:B------:R0:W-:Y:S01]  /*2360*/  @P2 STG.E.U16 desc[UR36][R10.64], R25 ;  /* 0x000000190a002986 */ /* 0x0001e2000c101524 */
[----:B------:R-:W-:Y:S05]  /*2370*/  @!P0 BRA `(.L_x_39) ;  /* 0x0000000000048947 */ /* 0x000fea0003800000 */
[----:B------:R2:W5:Y:S02]  /*2380*/  LDG.E.LTC128B.U16 R24, desc[UR36][R8.64+0x2] ;  /* 0x0000022408187981 */ /* 0x000564000c1e1520 */
.L_x_39:
[----:B------:R-:W-:Y:S05]  /*2390*/  BSYNC B1 ;  /* 0x0000000000017941 */ /* 0x000fea0003800000 */
.L_x_38:
[----:B-----5:R-:W-:Y:S01]  /*23a0*/  IMAD.U32 R13, R24, 0x10000, RZ ;  /* 0x00010000180d7824 */ /* 0x020fe200078e00ff */
[----:B------:R-:W-:Y:S01]  /*23b0*/  ISETP.GT.AND P1, PT, R3, 0x8, PT ;  /* 0x000000080300780c */ /* 0x000fe20003f24270 */
[----:B------:R-:W-:Y:S02]  /*23c0*/  BSSY B1, `(.L_x_40) ;  /* 0x0000008000017945 */ /* 0x000fe40003800000 */
[----:B------:R-:W-:Y:S01]  /*23d0*/  FMUL R12, R13, R156 ;  /* 0x0000009c0d0c7220 */ /* 0x000fe20000400000 */
[----:B------:R-:W-:-:S03]  /*23e0*/  ISETP.GT.AND P2, PT, R0, RZ, P1 ;  /* 0x000000ff0000720c */ /* 0x000fc60000f44270 */
[----:B------:R-:W-:-:S05]  /*23f0*/  FFMA R12, R27, R155, R12 ;  /* 0x0000009b1b0c7223 */ /* 0x000fca000000000c */
[----:B------:R-:W-:-:S05]  /*2400*/  F2FP.BF16.F32.PACK_AB R12, RZ, R12 ;  /* 0x0000000cff0c723e */ /* 0x000fca00000010ff */
[----:B------:R3:W-:Y:S01]  /*2410*/  @P0 STG.E.U16 desc[UR36][R10.64+0x2], R12 ;  /* 0x0000020c0a000986 */ /* 0x0007e2000c101524 */
[----:B------:R-:W-:Y:S05]  /*2420*/  @!P2 BRA `(.L_x_41) ;  /* 0x000000000004a947 */ /* 0x000fea0003800000 */
[----:B------:R4:W5:Y:S02]  /*2430*/  LDG.E.LTC128B.U16 R24, desc[UR36][R6.64+0x10] ;  /* 0x0000102406187981 */ /* 0x000964000c1e1520 */
.L_x_41:
[----:B------:R-:W-:Y:S05]  /*2440*/  BSYNC B1 ;  /* 0x0000000000017941 */ /* 0x000fea0003800000 */
.L_x_40:
        /* <DEDUP_REMOVED lines=10> */
.L_x_43:
[----:B------:R-:W-:Y:S05]  /*24f0*/  BSYNC B1 ;  /* 0x0000000000017941 */ /* 0x000fea0003800000 */
.L_x_42:
[----:B0----5:R-:W-:Y:S01]  /*2500*/  IMAD.U32 R13, R24, 0x10000, RZ ;  /* 0x00010000180d7824 */ /* 0x021fe200078e00ff */
[----:B------:R-:W-:Y:S01]  /*2510*/  ISETP.GT.AND P1, PT, R0, 0x8, P1 ;  /* 0x000000080000780c */ /* 0x000fe20000f24270 */
[----:B------:R-:W-:Y:S02]  /*2520*/  BSSY B1, `(.L_x_44) ;  /* 0x0000007000017945 */ /* 0x000fe40003800000 */
[----:B---3--:R-:W-:-:S04]  /*2530*/  FMUL R12, R13, R156 ;  /* 0x0000009c0d0c7220 */ /* 0x008fc80000400000 */
[----:B------:R-:W-:-:S05]  /*2540*/  FFMA R12, R29, R155, R12 ;  /* 0x0000009b1d0c7223 */ /* 0x000fca000000000c */
[----:B------:R-:W-:-:S05]  /*2550*/  F2FP.BF16.F32.PACK_AB R12, RZ, R12 ;  /* 0x0000000cff0c723e */ /* 0x000fca00000010ff */
[----:B------:R0:W-:Y:S01]  /*2560*/  @P3 STG.E.U16 desc[UR36][R4.64+0x12], R12 ;  /* 0x0000120c04003986 */ /* 0x0001e2000c101524 */
[----:B------:R-:W-:Y:S05]  /*2570*/  @!P1 BRA `(.L_x_45) ;  /* 0x0000000000049947 */ /* 0x000fea0003800000 */
[----:B------:R3:W5:Y:S02]  /*2580*/  LDG.E.LTC128B.U16 R24, desc[UR36][R8.64+0x10] ;  /* 0x0000102408187981 */ /* 0x000764000c1e1520 */
.L_x_45:
[----:B------:R-:W-:Y:S05]  /*2590*/  BSYNC B1 ;  /* 0x0000000000017941 */ /* 0x000fea0003800000 */
.L_x_44:
[----:B-----5:R-:W-:Y:S01]  /*25a0*/  IMAD.U32 R13, R24, 0x10000, RZ ;  /* 0x00010000180d7824 */ /* 0x020fe200078e00ff */
[----:B------:R-:W-:Y:S01]  /*25b0*/  ISETP.GT.AND P0, PT, R0, 0x8, P0 ;  /* 0x000000080000780c */ /* 0x000fe20000704270 */
[----:B------:R-:W-:Y:S02]  /*25c0*/  BSSY B1, `(.L_x_46) ;  /* 0x0000007000017945 */ /* 0x000fe40003800000 */
[----:B------:R-:W-:-:S04]  /*25d0*/  FMUL R13, R13, R156 ;  /* 0x0000009c0d0d7220 */ /* 0x000fc80000400000 */
[----:B------:R-:W-:-:S05]  /*25e0*/  FFMA R13, R30, R155, R13 ;  /* 0x0000009b1e0d7223 */ /* 0x000fca000000000d */
[----:B------:R-:W-:-:S05]  /*25f0*/  F2FP.BF16.F32.PACK_AB R13, RZ, R13 ;  /* 0x0000000dff0d723e */ /* 0x000fca00000010ff */
[----:B------:R0:W-:Y:S01]  /*2600*/  @P1 STG.E.U16 desc[UR36][R10.64+0x10], R13 ;  /* 0x0000100d0a001986 */ /* 0x0001e2000c101524 */
[----:B------:R-:W-:Y:S05]  /*2610*/  @!P0 BRA `(.L_x_47) ;  /* 0x0000000000048947 */ /* 0x000fea0003800000 */
[----:B------:R0:W5:Y:S02]  /*2620*/  LDG.E.LTC128B.U16 R24, desc[UR36][R8.64+0x12] ;  /* 0x0000122408187981 */ /* 0x000164000c1e1520 */
.L_x_47:
[----:B------:R-:W-:Y:S05]  /*2630*/  BSYNC B1 ;  /* 0x0000000000017941 */ /* 0x000fea0003800000 */
.L_x_46:
[----:B0----5:R-:W-:Y:S01]  /*2640*/  IMAD.U32 R13, R24, 0x10000, RZ ;  /* 0x00010000180d7824 */ /* 0x021fe200078e00ff */
        /* <DEDUP_REMOVED lines=9> */
.L_x_49:
[----:B------:R-:W-:Y:S05]  /*26e0*/  BSYNC B1 ;  /* 0x0000000000017941 */ /* 0x000fea0003800000 */
.L_x_48:
        /* <DEDUP_REMOVED lines=10> */
.L_x_51:
[----:B------:R-:W-:Y:S05]  /*2790*/  BSYNC B1 ;  /* 0x0000000000017941 */ /* 0x000fea0003800000 */
.L_x_50:
[----:B0----5:R-:W-:Y:S01]  /*27a0*/  IMAD.U32 R13, R24, 0x10000, RZ ;  /* 0x00010000180d7824 */ /* 0x021fe200078e00ff */
        /* <DEDUP_REMOVED lines=8> */
.L_x_53:
[----:B------:R-:W-:Y:S05]  /*2830*/  BSYNC B1 ;  /* 0x0000000000017941 */ /* 0x000fea0003800000 */
.L_x_52:
        /* <DEDUP_REMOVED lines=9> */
.L_x_55:
[----:B------:R-:W-:Y:S05]  /*28d0*/  BSYNC B1 ;  /* 0x0000000000017941 */ /* 0x000fea0003800000 */
.L_x_54:
        /* <DEDUP_REMOVED lines=10> */
.L_x_57:
[----:B------:R-:W-:Y:S05]  /*2980*/  BSYNC B1 ;  /* 0x0000000000017941 */ /* 0x000fea0003800000 */
.L_x_56:
        /* <DEDUP_REMOVED lines=10> */
.L_x_59:
[----:B------:R-:W-:Y:S05]  /*2a30*/  BSYNC B1 ;  /* 0x0000000000017941 */ /* 0x000fea0003800000 */
.L_x_58:
        /* <DEDUP_REMOVED lines=9> */
.L_x_61:
[----:B------:R-:W-:Y:S05]  /*2ad0*/  BSYNC B1 ;  /* 0x0000000000017941 */ /* 0x000fea0003800000 */
.L_x_60:
        /* <DEDUP_REMOVED lines=9> */
.L_x_63:
[----:B------:R-:W-:Y:S05]  /*2b70*/  BSYNC B1 ;  /* 0x0000000000017941 */ /* 0x000fea0003800000 */
.L_x_62:
        /* <DEDUP_REMOVED lines=10> */
.L_x_65:
[----:B------:R-:W-:Y:S05]  /*2c20*/  BSYNC B1 ;  /* 0x0000000000017941 */ /* 0x000fea0003800000 */
.L_x_64:
        /* <DEDUP_REMOVED lines=10> */
.L_x_67:
[----:B------:R-:W-:Y:S05]  /*2cd0*/  BSYNC B1 ;  /* 0x0000000000017941 */ /* 0x000fea0003800000 */
.L_x_66:
        /* <DEDUP_REMOVED lines=9> */
.L_x_69:
[----:B------:R-:W-:Y:S05]  /*2d70*/  BSYNC B1 ;  /* 0x0000000000017941 */ /* 0x000fea0003800000 */
.L_x_68:
        /* <DEDUP_REMOVED lines=9> */
.L_x_71:
[----:B------:R-:W-:Y:S05]  /*2e10*/  BSYNC B1 ;  /* 0x0000000000017941 */ /* 0x000fea0003800000 */
.L_x_70:
        /* <DEDUP_REMOVED lines=10> */
.L_x_73:
[----:B------:R-:W-:Y:S05]  /*2ec0*/  BSYNC B1 ;  /* 0x0000000000017941 */ /* 0x000fea0003800000 */
.L_x_72:
        /* <DEDUP_REMOVED lines=10> */
.L_x_75:
[----:B------:R-:W-:Y:S05]  /*2f70*/  BSYNC B1 ;  /* 0x0000000000017941 */ /* 0x000fea0003800000 */
.L_x_74:
        /* <DEDUP_REMOVED lines=9> */
.L_x_77:
[----:B------:R-:W-:Y:S05]  /*3010*/  BSYNC B1 ;  /* 0x0000000000017941 */ /* 0x000fea0003800000 */
.L_x_76:
        /* <DEDUP_REMOVED lines=9> */
.L_x_79:
[----:B------:R-:W-:Y:S05]  /*30b0*/  BSYNC B1 ;  /* 0x0000000000017941 */ /* 0x000fea0003800000 */
.L_x_78:
        /* <DEDUP_REMOVED lines=10> */
.L_x_81:
[----:B------:R-:W-:Y:S05]  /*3160*/  BSYNC B1 ;  /* 0x0000000000017941 */ /* 0x000fea0003800000 */
.L_x_80:
        /* <DEDUP_REMOVED lines=10> */
.L_x_83:
[----:B------:R-:W-:Y:S05]  /*3210*/  BSYNC B1 ;  /* 0x0000000000017941 */ /* 0x000fea0003800000 */
.L_x_82:
        /* <DEDUP_REMOVED lines=9> */
.L_x_85:
[----:B------:R-:W-:Y:S05]  /*32b0*/  BSYNC B1 ;  /* 0x0000000000017941 */ /* 0x000fea0003800000 */
.L_x_84:
        /* <DEDUP_REMOVED lines=9> */
.L_x_87:
[----:B------:R-:W-:Y:S05]  /*3350*/  BSYNC B1 ;  /* 0x0000000000017941 */ /* 0x000fea0003800000 */
.L_x_86:
        /* <DEDUP_REMOVED lines=10> */
.L_x_89:
[----:B------:R-:W-:Y:S05]  /*3400*/  BSYNC B1 ;  /* 0x0000000000017941 */ /* 0x000fea0003800000 */
.L_x_88:
        /* <DEDUP_REMOVED lines=10> */
.L_x_91:
[----:B------:R-:W-:Y:S05]  /*34b0*/  BSYNC B1 ;  /* 0x0000000000017941 */ /* 0x000fea0003800000 */
.L_x_90:
        /* <DEDUP_REMOVED lines=9> */
.L_x_93:
[----:B------:R-:W-:Y:S05]  /*3550*/  BSYNC B1 ;  /* 0x0000000000017941 */ /* 0x000fea0003800000 */
.L_x_92:
        /* <DEDUP_REMOVED lines=9> */
.L_x_95:
[----:B------:R-:W-:Y:S05]  /*35f0*/  BSYNC B1 ;  /* 0x0000000000017941 */ /* 0x000fea0003800000 */
.L_x_94:
        /* <DEDUP_REMOVED lines=10> */
.L_x_97:
[----:B------:R-:W-:Y:S05]  /*36a0*/  BSYNC B1 ;  /* 0x0000000000017941 */ /* 0x000fea0003800000 */
.L_x_96:
        /* <DEDUP_REMOVED lines=10> */
.L_x_99:
[----:B------:R-:W-:Y:S05]  /*3750*/  BSYNC B1 ;  /* 0x0000000000017941 */ /* 0x000fea0003800000 */
.L_x_98:
        /* <DEDUP_REMOVED lines=9> */
.L_x_101:
[----:B------:R-:W-:Y:S05]  /*37f0*/  BSYNC B1 ;  /* 0x0000000000017941 */ /* 0x000fea0003800000 */
.L_x_100:
        /* <DEDUP_REMOVED lines=9> */
.L_x_103:
[----:B------:R-:W-:Y:S05]  /*3890*/  BSYNC B1 ;  /* 0x0000000000017941 */ /* 0x000fea0003800000 */
.L_x_102:
        /* <DEDUP_REMOVED lines=10> */
.L_x_105:
[----:B------:R-:W-:Y:S05]  /*3940*/  BSYNC B1 ;  /* 0x0000000000017941 */ /* 0x000fea0003800000 */
.L_x_104:
        /* <DEDUP_REMOVED lines=10> */
.L_x_107:
[----:B------:R-:W-:Y:S05]  /*39f0*/  BSYNC B1 ;  /* 0x0000000000017941 */ /* 0x000fea0003800000 */
.L_x_106:
        /* <DEDUP_REMOVED lines=9> */
.L_x_109:
[----:B------:R-:W-:Y:S05]  /*3a90*/  BSYNC B1 ;  /* 0x0000000000017941 */ /* 0x000fea0003800000 */
.L_x_108:
        /* <DEDUP_REMOVED lines=9> */
.L_x_111:
[----:B------:R-:W-:Y:S05]  /*3b30*/  BSYNC B1 ;  /* 0x0000000000017941 */ /* 0x000fea0003800000 */
.L_x_110:
        /* <DEDUP_REMOVED lines=10> */
.L_x_113:
[----:B------:R-:W-:Y:S05]  /*3be0*/  BSYNC B1 ;  /* 0x0000000000017941 */ /* 0x000fea0003800000 */
.L_x_112:
        /* <DEDUP_REMOVED lines=10> */
.L_x_115:
[----:B------:R-:W-:Y:S05]  /*3c90*/  BSYNC B1 ;  /* 0x0000000000017941 */ /* 0x000fea0003800000 */
.L_x_114:
        /* <DEDUP_REMOVED lines=9> */
.L_x_117:
[----:B------:R-:W-:Y:S05]  /*3d30*/  BSYNC B1 ;  /* 0x0000000000017941 */ /* 0x000fea0003800000 */
.L_x_116:
        /* <DEDUP_REMOVED lines=9> */
.L_x_119:
[----:B------:R-:W-:Y:S05]  /*3dd0*/  BSYNC B1 ;  /* 0x0000000000017941 */ /* 0x000fea0003800000 */
.L_x_118:
        /* <DEDUP_REMOVED lines=10> */
.L_x_121:
[----:B------:R-:W-:Y:S05]  /*3e80*/  BSYNC B1 ;  /* 0x0000000000017941 */ /* 0x000fea0003800000 */
.L_x_120:
        /* <DEDUP_REMOVED lines=10> */
.L_x_123:
[----:B------:R-:W-:Y:S05]  /*3f30*/  BSYNC B1 ;  /* 0x0000000000017941 */ /* 0x000fea0003800000 */
.L_x_122:
        /* <DEDUP_REMOVED lines=9> */
.L_x_125:
[----:B------:R-:W-:Y:S05]  /*3fd0*/  BSYNC B1 ;  /* 0x0000000000017941 */ /* 0x000fea0003800000 */
.L_x_124:
        /* <DEDUP_REMOVED lines=9> */
.L_x_127:
[----:B------:R-:W-:Y:S05]  /*4070*/  BSYNC B1 ;  /* 0x0000000000017941 */ /* 0x000fea0003800000 */
.L_x_126:
        /* <DEDUP_REMOVED lines=10> */
.L_x_129:
[----:B------:R-:W-:Y:S05]  /*4120*/  BSYNC B1 ;  /* 0x0000000000017941 */ /* 0x000fea0003800000 */
.L_x_128:
        /* <DEDUP_REMOVED lines=10> */
.L_x_131:
[----:B------:R-:W-:Y:S05]  /*41d0*/  BSYNC B1 ;  /* 0x0000000000017941 */ /* 0x000fea0003800000 */
.L_x_130:
        /* <DEDUP_REMOVED lines=9> */
.L_x_133:
[----:B------:R-:W-:Y:S05]  /*4270*/  BSYNC B1 ;  /* 0x0000000000017941 */ /* 0x000fea0003800000 */
.L_x_132:
        /* <DEDUP_REMOVED lines=9> */
.L_x_135:
[----:B------:R-:W-:Y:S05]  /*4310*/  BSYNC B1 ;  /* 0x0000000000017941 */ /* 0x000fea0003800000 */
.L_x_134:
        /* <DEDUP_REMOVED lines=10> */
.L_x_137:
[----:B------:R-:W-:Y:S05]  /*43c0*/  BSYNC B1 ;  /* 0x0000000000017941 */ /* 0x000fea0003800000 */
.L_x_136:
        /* <DEDUP_REMOVED lines=10> */
.L_x_139:
[----:B------:R-:W-:Y:S05]  /*4470*/  BSYNC B1 ;  /* 0x0000000000017941 */ /* 0x000fea0003800000 */
.L_x_138:
        /* <DEDUP_REMOVED lines=9> */
.L_x_141:
[----:B------:R-:W-:Y:S05]  /*4510*/  BSYNC B1 ;  /* 0x0000000000017941 */ /* 0x000fea0003800000 */
.L_x_140:
        /* <DEDUP_REMOVED lines=9> */
.L_x_143:
[----:B------:R-:W-:Y:S05]  /*45b0*/  BSYNC B1 ;  /* 0x0000000000017941 */ /* 0x000fea0003800000 */
.L_x_142:
        /* <DEDUP_REMOVED lines=10> */
.L_x_145:
[----:B------:R-:W-:Y:S05]  /*4660*/  BSYNC B1 ;  /* 0x0000000000017941 */ /* 0x000fea0003800000 */
.L_x_144:
        /* <DEDUP_REMOVED lines=10> */
.L_x_147:
[----:B------:R-:W-:Y:S05]  /*4710*/  BSYNC B1 ;  /* 0x0000000000017941 */ /* 0x000fea0003800000 */
.L_x_146:
        /* <DEDUP_REMOVED lines=9> */
.L_x_149:
[----:B------:R-:W-:Y:S05]  /*47b0*/  BSYNC B1 ;  /* 0x0000000000017941 */ /* 0x000fea0003800000 */
.L_x_148:
        /* <DEDUP_REMOVED lines=9> */
.L_x_151:
[----:B------:R-:W-:Y:S05]  /*4850*/  BSYNC B1 ;  /* 0x0000000000017941 */ /* 0x000fea0003800000 */
.L_x_150:
        /* <DEDUP_REMOVED lines=10> */
.L_x_153:
[----:B------:R-:W-:Y:S05]  /*4900*/  BSYNC B1 ;  /* 0x0000000000017941 */ /* 0x000fea0003800000 */
.L_x_152:
        /* <DEDUP_REMOVED lines=10> */
.L_x_155:
[----:B------:R-:W-:Y:S05]  /*49b0*/  BSYNC B1 ;  /* 0x0000000000017941 */ /* 0x000fea0003800000 */
.L_x_154:
        /* <DEDUP_REMOVED lines=9> */
.L_x_157:
[----:B------:R-:W-:Y:S05]  /*4a50*/  BSYNC B1 ;  /* 0x0000000000017941 */ /* 0x000fea0003800000 */
.L_x_156:
        /* <DEDUP_REMOVED lines=9> */
.L_x_159:
[----:B------:R-:W-:Y:S05]  /*4af0*/  BSYNC B1 ;  /* 0x0000000000017941 */ /* 0x000fea0003800000 */
.L_x_158:
        /* <DEDUP_REMOVED lines=10> */
.L_x_161:
[----:B------:R-:W-:Y:S05]  /*4ba0*/  BSYNC B1 ;  /* 0x0000000000017941 */ /* 0x000fea0003800000 */
.L_x_160:
        /* <DEDUP_REMOVED lines=10> */
.L_x_163:
[----:B------:R-:W-:Y:S05]  /*4c50*/  BSYNC B1 ;  /* 0x0000000000017941 */ /* 0x000fea0003800000 */
.L_x_162:
        /* <DEDUP_REMOVED lines=9> */
.L_x_165:
[----:B------:R-:W-:Y:S05]  /*4cf0*/  BSYNC B1 ;  /* 0x0000000000017941 */ /* 0x000fea0003800000 */
.L_x_164:
        /* <DEDUP_REMOVED lines=9> */
.L_x_167:
[----:B------:R-:W-:Y:S05]  /*4d90*/  BSYNC B1 ;  /* 0x0000000000017941 */ /* 0x000fea0003800000 */
.L_x_166:
        /* <DEDUP_REMOVED lines=10> */
.L_x_169:
[----:B------:R-:W-:Y:S05]  /*4e40*/  BSYNC B1 ;  /* 0x0000000000017941 */ /* 0x000fea0003800000 */
.L_x_168:
        /* <DEDUP_REMOVED lines=10> */
.L_x_171:
[----:B------:R-:W-:Y:S05]  /*4ef0*/  BSYNC B1 ;  /* 0x0000000000017941 */ /* 0x000fea0003800000 */
.L_x_170:
        /* <DEDUP_REMOVED lines=9> */
.L_x_173:
[----:B------:R-:W-:Y:S05]  /*4f90*/  BSYNC B1 ;  /* 0x0000000000017941 */ /* 0x000fea0003800000 */
.L_x_172:
        /* <DEDUP_REMOVED lines=9> */
.L_x_175:
[----:B------:R-:W-:Y:S05]  /*5030*/  BSYNC B1 ;  /* 0x0000000000017941 */ /* 0x000fea0003800000 */
.L_x_174:
        /* <DEDUP_REMOVED lines=10> */
.L_x_177:
[----:B------:R-:W-:Y:S05]  /*50e0*/  BSYNC B1 ;  /* 0x0000000000017941 */ /* 0x000fea0003800000 */
.L_x_176:
        /* <DEDUP_REMOVED lines=10> */
.L_x_179:
[----:B------:R-:W-:Y:S05]  /*5190*/  BSYNC B1 ;  /* 0x0000000000017941 */ /* 0x000fea0003800000 */
.L_x_178:
        /* <DEDUP_REMOVED lines=9> */
.L_x_181:
[----:B------:R-:W-:Y:S05]  /*5230*/  BSYNC B1 ;  /* 0x0000000000017941 */ /* 0x000fea0003800000 */
.L_x_180:
        /* <DEDUP_REMOVED lines=9> */
.L_x_183:
[----:B------:R-:W-:Y:S05]  /*52d0*/  BSYNC B1 ;  /* 0x0000000000017941 */ /* 0x000fea0003800000 */
.L_x_182:
        /* <DEDUP_REMOVED lines=10> */
.L_x_185:
[----:B------:R-:W-:Y:S05]  /*5380*/  BSYNC B1 ;  /* 0x0000000000017941 */ /* 0x000fea0003800000 */
.L_x_184:
        /* <DEDUP_REMOVED lines=10> */
.L_x_187:
[----:B------:R-:W-:Y:S05]  /*5430*/  BSYNC B1 ;  /* 0x0000000000017941 */ /* 0x000fea0003800000 */
.L_x_186:
        /* <DEDUP_REMOVED lines=9> */
.L_x_189:
[----:B------:R-:W-:Y:S05]  /*54d0*/  BSYNC B1 ;  /* 0x0000000000017941 */ /* 0x000fea0003800000 */
.L_x_188:
        /* <DEDUP_REMOVED lines=9> */
.L_x_191:
[----:B------:R-:W-:Y:S05]  /*5570*/  BSYNC B1 ;  /* 0x0000000000017941 */ /* 0x000fea0003800000 */
.L_x_190:
        /* <DEDUP_REMOVED lines=10> */
.L_x_193:
[----:B------:R-:W-:Y:S05]  /*5620*/  BSYNC B1 ;  /* 0x0000000000017941 */ /* 0x000fea0003800000 */
.L_x_192:
        /* <DEDUP_REMOVED lines=10> */
.L_x_195:
[----:B------:R-:W-:Y:S05]  /*56d0*/  BSYNC B1 ;  /* 0x0000000000017941 */ /* 0x000fea0003800000 */
.L_x_194:
        /* <DEDUP_REMOVED lines=9> */
.L_x_197:
[----:B------:R-:W-:Y:S05]  /*5770*/  BSYNC B1 ;  /* 0x0000000000017941 */ /* 0x000fea0003800000 */
.L_x_196:
        /* <DEDUP_REMOVED lines=9> */
.L_x_199:
[----:B------:R-:W-:Y:S05]  /*5810*/  BSYNC B1 ;  /* 0x0000000000017941 */ /* 0x000fea0003800000 */
.L_x_198:
        /* <DEDUP_REMOVED lines=10> */
.L_x_201:
[----:B------:R-:W-:Y:S05]  /*58c0*/  BSYNC B1 ;  /* 0x0000000000017941 */ /* 0x000fea0003800000 */
.L_x_200:
        /* <DEDUP_REMOVED lines=10> */
.L_x_203:
[----:B------:R-:W-:Y:S05]  /*5970*/  BSYNC B1 ;  /* 0x0000000000017941 */ /* 0x000fea0003800000 */
.L_x_202:
        /* <DEDUP_REMOVED lines=9> */
.L_x_205:
[----:B------:R-:W-:Y:S05]  /*5a10*/  BSYNC B1 ;  /* 0x0000000000017941 */ /* 0x000fea0003800000 */
.L_x_204:
        /* <DEDUP_REMOVED lines=9> */
.L_x_207:
[----:B------:R-:W-:Y:S05]  /*5ab0*/  BSYNC B1 ;  /* 0x0000000000017941 */ /* 0x000fea0003800000 */
.L_x_206:
        /* <DEDUP_REMOVED lines=10> */
.L_x_209:
[----:B------:R-:W-:Y:S05]  /*5b60*/  BSYNC B1 ;  /* 0x0000000000017941 */ /* 0x000fea0003800000 */
.L_x_208:
        /* <DEDUP_REMOVED lines=10> */
.L_x_211:
[----:B------:R-:W-:Y:S05]  /*5c10*/  BSYNC B1 ;  /* 0x0000000000017941 */ /* 0x000fea0003800000 */
.L_x_210:
        /* <DEDUP_REMOVED lines=9> */
.L_x_213:
[----:B------:R-:W-:Y:S05]  /*5cb0*/  BSYNC B1 ;  /* 0x0000000000017941 */ /* 0x000fea0003800000 */
.L_x_212:
        /* <DEDUP_REMOVED lines=9> */
.L_x_215:
[----:B------:R-:W-:Y:S05]  /*5d50*/  BSYNC B1 ;  /* 0x0000000000017941 */ /* 0x000fea0003800000 */
.L_x_214:
        /* <DEDUP_REMOVED lines=10> */
.L_x_217:
[----:B------:R-:W-:Y:S05]  /*5e00*/  BSYNC B1 ;  /* 0x0000000000017941 */ /* 0x000fea0003800000 */
.L_x_216:
        /* <DEDUP_REMOVED lines=10> */
.L_x_219:
[----:B------:R-:W-:Y:S05]  /*5eb0*/  BSYNC B1 ;  /* 0x0000000000017941 */ /* 0x000fea0003800000 */
.L_x_218:
        /* <DEDUP_REMOVED lines=9> */
.L_x_221:
[----:B------:R-:W-:Y:S05]  /*5f50*/  BSYNC B1 ;  /* 0x0000000000017941 */ /* 0x000fea0003800000 */
.L_x_220:
        /* <DEDUP_REMOVED lines=9> */
.L_x_223:
[----:B------:R-:W-:Y:S05]  /*5ff0*/  BSYNC B1 ;  /* 0x0000000000017941 */ /* 0x000fea0003800000 */
.L_x_222:
        /* <DEDUP_REMOVED lines=10> */
.L_x_225:
[----:B------:R-:W-:Y:S05]  /*60a0*/  BSYNC B1 ;  /* 0x0000000000017941 */ /* 0x000fea0003800000 */
.L_x_224:
        /* <DEDUP_REMOVED lines=10> */
.L_x_227:
[----:B------:R-:W-:Y:S05]  /*6150*/  BSYNC B1 ;  /* 0x0000000000017941 */ /* 0x000fea0003800000 */
.L_x_226:
        /* <DEDUP_REMOVED lines=9> */
.L_x_229:
[----:B------:R-:W-:Y:S05]  /*61f0*/  BSYNC B1 ;  /* 0x0000000000017941 */ /* 0x000fea0003800000 */
.L_x_228:
        /* <DEDUP_REMOVED lines=9> */
.L_x_231:
[----:B------:R-:W-:Y:S05]  /*6290*/  BSYNC B1 ;  /* 0x0000000000017941 */ /* 0x000fea0003800000 */
.L_x_230:
        /* <DEDUP_REMOVED lines=10> */
.L_x_233:
[----:B------:R-:W-:Y:S05]  /*6340*/  BSYNC B1 ;  /* 0x0000000000017941 */ /* 0x000fea0003800000 */
.L_x_232:
        /* <DEDUP_REMOVED lines=10> */
.L_x_235:
[----:B------:R-:W-:Y:S05]  /*63f0*/  BSYNC B1 ;  /* 0x0000000000017941 */ /* 0x000fea0003800000 */
.L_x_234:
        /* <DEDUP_REMOVED lines=9> */
.L_x_237:
[----:B------:R-:W-:Y:S05]  /*6490*/  BSYNC B1 ;  /* 0x0000000000017941 */ /* 0x000fea0003800000 */
.L_x_236:
        /* <DEDUP_REMOVED lines=9> */
.L_x_239:
[----:B------:R-:W-:Y:S05]  /*6530*/  BSYNC B1 ;  /* 0x0000000000017941 */ /* 0x000fea0003800000 */
.L_x_238:
        /* <DEDUP_REMOVED lines=10> */
.L_x_241:
[----:B------:R-:W-:Y:S05]  /*65e0*/  BSYNC B1 ;  /* 0x0000000000017941 */ /* 0x000fea0003800000 */
.L_x_240:
        /* <DEDUP_REMOVED lines=10> */
.L_x_243:
[----:B------:R-:W-:Y:S05]  /*6690*/  BSYNC B1 ;  /* 0x0000000000017941 */ /* 0x000fea0003800000 */
.L_x_242:
        /* <DEDUP_REMOVED lines=9> */
.L_x_245:
[----:B------:R-:W-:Y:S05]  /*6730*/  BSYNC B1 ;  /* 0x0000000000017941 */ /* 0x000fea0003800000 */
.L_x_244:
        /* <DEDUP_REMOVED lines=9> */
.L_x_247:
[----:B------:R-:W-:Y:S05]  /*67d0*/  BSYNC B1 ;  /* 0x0000000000017941 */ /* 0x000fea0003800000 */
.L_x_246:
        /* <DEDUP_REMOVED lines=10> */
.L_x_249:
[----:B------:R-:W-:Y:S05]  /*6880*/  BSYNC B1 ;  /* 0x0000000000017941 */ /* 0x000fea0003800000 */
.L_x_248:
        /* <DEDUP_REMOVED lines=10> */
.L_x_251:
[----:B------:R-:W-:Y:S05]  /*6930*/  BSYNC B1 ;  /* 0x0000000000017941 */ /* 0x000fea0003800000 */
.L_x_250:
        /* <DEDUP_REMOVED lines=9> */
.L_x_253:
[----:B------:R-:W-:Y:S05]  /*69d0*/  BSYNC B1 ;  /* 0x0000000000017941 */ /* 0x000fea0003800000 */
.L_x_252:
        /* <DEDUP_REMOVED lines=9> */
.L_x_255:
[----:B------:R-:W-:Y:S05]  /*6a70*/  BSYNC B1 ;  /* 0x0000000000017941 */ /* 0x000fea0003800000 */
.L_x_254:
        /* <DEDUP_REMOVED lines=10> */
.L_x_257:
[----:B------:R-:W-:Y:S05]  /*6b20*/  BSYNC B1 ;  /* 0x0000000000017941 */ /* 0x000fea0003800000 */
.L_x_256:
        /* <DEDUP_REMOVED lines=10> */
.L_x_259:
[----:B------:R-:W-:Y:S05]  /*6bd0*/  BSYNC B1 ;  /* 0x0000000000017941 */ /* 0x000fea0003800000 */
.L_x_258:
        /* <DEDUP_REMOVED lines=9> */
.L_x_261:
[----:B------:R-:W-:Y:S05]  /*6c70*/  BSYNC B1 ;  /* 0x0000000000017941 */ /* 0x000fea0003800000 */
.L_x_260:
        /* <DEDUP_REMOVED lines=9> */
.L_x_263:
[----:B------:R-:W-:Y:S05]  /*6d10*/  BSYNC B1 ;  /* 0x0000000000017941 */ /* 0x000fea0003800000 */
.L_x_262:
        /* <DEDUP_REMOVED lines=10> */
.L_x_265:
[----:B------:R-:W-:Y:S05]  /*6dc0*/  BSYNC B1 ;  /* 0x0000000000017941 */ /* 0x000fea0003800000 */
.L_x_264:
        /* <DEDUP_REMOVED lines=10> */
.L_x_267:
[----:B------:R-:W-:Y:S05]  /*6e70*/  BSYNC B1 ;  /* 0x0000000000017941 */ /* 0x000fea0003800000 */
.L_x_266:
        /* <DEDUP_REMOVED lines=9> */
.L_x_269:
[----:B------:R-:W-:Y:S05]  /*6f10*/  BSYNC B1 ;  /* 0x0000000000017941 */ /* 0x000fea0003800000 */
.L_x_268:
        /* <DEDUP_REMOVED lines=9> */
.L_x_271:
[----:B------:R-:W-:Y:S05]  /*6fb0*/  BSYNC B1 ;  /* 0x0000000000017941 */ /* 0x000fea0003800000 */
.L_x_270:
        /* <DEDUP_REMOVED lines=10> */
.L_x_273:
[----:B------:R-:W-:Y:S05]  /*7060*/  BSYNC B1 ;  /* 0x0000000000017941 */ /* 0x000fea0003800000 */
.L_x_272:
        /* <DEDUP_REMOVED lines=10> */
.L_x_275:
[----:B------:R-:W-:Y:S05]  /*7110*/  BSYNC B1 ;  /* 0x0000000000017941 */ /* 0x000fea0003800000 */
.L_x_274:
        /* <DEDUP_REMOVED lines=9> */
.L_x_277:
[----:B------:R-:W-:Y:S05]  /*71b0*/  BSYNC B1 ;  /* 0x0000000000017941 */ /* 0x000fea0003800000 */
.L_x_276:
        /* <DEDUP_REMOVED lines=9> */
.L_x_279:
[----:B------:R-:W-:Y:S05]  /*7250*/  BSYNC B1 ;  /* 0x0000000000017941 */ /* 0x000fea0003800000 */
.L_x_278:
        /* <DEDUP_REMOVED lines=10> */
.L_x_281:
[----:B------:R-:W-:Y:S05]  /*7300*/  BSYNC B1 ;  /* 0x0000000000017941 */ /* 0x000fea0003800000 */
.L_x_280:
        /* <DEDUP_REMOVED lines=10> */
.L_x_283:
[----:B------:R-:W-:Y:S05]  /*73b0*/  BSYNC B1 ;  /* 0x0000000000017941 */ /* 0x000fea0003800000 */
.L_x_282:
[----:B-----5:R-:W-:Y:S01]  /*73c0*/  IMAD.U32 R3, R24, 0x10000, RZ ;  /* 0x0001000018037824 */ /* 0x020fe200078e00ff */
[----:B------:R-:W-:Y:S01]  /*73d0*/  ISETP.GT.AND P1, PT, R0, 0x8, P1 ;  /* 0x000000080000780c */ /* 0x000fe20000f24270 */
[----:B------:R-:W-:Y:S02]  /*73e0*/  BSSY B1, `(.L_x_284) ;  /* 0x0000007000017945 */ /* 0x000fe40003800000 */
[----:B01--4-:R-:W-:-:S04]  /*73f0*/  FMUL R6, R3, R156 ;  /* 0x0000009c03067220 */ /* 0x013fc80000400000 */
[----:B------:R-:W-:-:S05]  /*7400*/  FFMA R6, R149, R155, R6 ;  /* 0x0000009b95067223 */ /* 0x000fca0000000006 */
[----:B------:R-:W-:-:S05]  /*7410*/  F2FP.BF16.F32.PACK_AB R6, RZ, R6 ;  /* 0x00000006ff06723e */ /* 0x000fca00000010ff */
[----:B------:R0:W-:Y:S01]  /*7420*/  @P3 STG.E.U16 desc[UR36][R4.64+0x1f2], R6 ;  /* 0x0001f20604003986 */ /* 0x0001e2000c101524 */
[----:B------:R-:W-:Y:S05]  /*7430*/  @!P1 BRA `(.L_x_285) ;  /* 0x0000000000049947 */ /* 0x000fea0003800000 */
[----:B------:R1:W5:Y:S02]  /*7440*/  LDG.E.LTC128B.U16 R24, desc[UR36][R8.64+0x1f0] ;  /* 0x0001f02408187981 */ /* 0x000364000c1e1520 */
.L_x_285:
[----:B------:R-:W-:Y:S05]  /*7450*/  BSYNC B1 ;  /* 0x0000000000017941 */ /* 0x000fea0003800000 */
.L_x_284:
[----:B-----5:R-:W-:Y:S01]  /*7460*/  IMAD.U32 R3, R24, 0x10000, RZ ;  /* 0x0001000018037824 */ /* 0x020fe200078e00ff */
[----:B------:R-:W-:Y:S01]  /*7470*/  ISETP.GT.AND P0, PT, R0, 0x8, P0 ;  /* 0x000000080000780c */ /* 0x000fe20000704270 */
[----:B0-----:R-:W-:Y:S01]  /*7480*/  @P1 IMAD.MOV.U32 R4, RZ, RZ, R10 ;  /* 0x000000ffff041224 */ /* 0x001fe200078e000a */
[----:B------:R-:W-:Y:S01]  /*7490*/  BSSY B1, `(.L_x_286) ;  /* 0x0000008000017945 */ /* 0x000fe20003800000 */
[----:B------:R-:W-:Y:S01]  /*74a0*/  FMUL R3, R3, R156 ;  /* 0x0000009c03037220 */ /* 0x000fe20000400000 */
[----:B------:R-:W-:-:S03]  /*74b0*/  @P1 IMAD.MOV.U32 R5, RZ, RZ, R11 ;  /* 0x000000ffff051224 */ /* 0x000fc600078e000b */
[----:B------:R-:W-:-:S05]  /*74c0*/  FFMA R3, R150, R155, R3 ;  /* 0x0000009b96037223 */ /* 0x000fca0000000003 */
[----:B------:R-:W-:-:S05]  /*74d0*/  F2FP.BF16.F32.PACK_AB R3, RZ, R3 ;  /* 0x00000003ff03723e */ /* 0x000fca00000010ff */
[----:B------:R0:W-:Y:S01]  /*74e0*/  @P1 STG.E.U16 desc[UR36][R4.64+0x1f0], R3 ;  /* 0x0001f00304001986 */ /* 0x0001e2000c101524 */
[----:B------:R-:W-:Y:S05]  /*74f0*/  @!P0 BRA `(.L_x_287) ;  /* 0x0000000000048947 */ /* 0x000fea0003800000 */
[----:B------:R4:W5:Y:S02]  /*7500*/  LDG.E.LTC128B.U16 R24, desc[UR36][R8.64+0x1f2] ;  /* 0x0001f22408187981 */ /* 0x000964000c1e1520 */
.L_x_287:
[----:B------:R-:W-:Y:S05]  /*7510*/  BSYNC B1 ;  /* 0x0000000000017941 */ /* 0x000fea0003800000 */
.L_x_286:
[----:B------:R-:W-:Y:S05]  /*7520*/  @!P0 BRA `(.L_x_288) ;  /* 0x0000002400308947 */ /* 0x000fea0003800000 */
[----:B0----5:R-:W-:-:S04]  /*7530*/  IMAD.U32 R3, R24, 0x10000, RZ ;  /* 0x0001000018037824 */ /* 0x021fc800078e00ff */
[----:B------:R-:W-:-:S04]  /*7540*/  FMUL R0, R3, R156 ;  /* 0x0000009c03007220 */ /* 0x000fc80000400000 */
[----:B------:R-:W-:-:S05]  /*7550*/  FFMA R0, R151, R155, R0 ;  /* 0x0000009b97007223 */ /* 0x000fca0000000000 */
[----:B------:R-:W-:-:S05]  /*7560*/  F2FP.BF16.F32.PACK_AB R0, RZ, R0 ;  /* 0x00000000ff00723e */ /* 0x000fca00000010ff */
[----:B------:R0:W-:Y:S01]  /*7570*/  STG.E.U16 desc[UR36][R10.64+0x1f2], R0 ;  /* 0x0001f2000a007986 */ /* 0x0001e2000c101524 */
[----:B------:R-:W-:Y:S05]  /*7580*/  BRA `(.L_x_288) ;  /* 0x0000002400187947 */ /* 0x000fea0003800000 */
.L_x_35:
[----:B------:R-:W-:Y:S01]  /*7590*/  ISETP.GT.AND P0, PT, R3, 0x1, PT ;  /* 0x000000010300780c */ /* 0x000fe20003f04270 */
[----:B------:R-:W-:Y:S01]  /*75a0*/  ULDC.64 UR4, c[0x0][0x5c0] ;  /* 0x0001700000047ab9 */ /* 0x000fe20000000a00 */
[-C--:B------:R-:W-:Y:S01]  /*75b0*/  FMUL R24, R24, R155.reuse ;  /* 0x0000009b18187220 */ /* 0x080fe20000400000 */
[-C--:B------:R-:W-:Y:S01]  /*75c0*/  FMUL R25, R25, R155.reuse ;  /* 0x0000009b19197220 */ /* 0x080fe20000400000 */
[----:B------:R-:W-:Y:S01]  /*75d0*/  ISETP.GT.AND P3, PT, R0, RZ, P0 ;  /* 0x000000ff0000720c */ /* 0x000fe20000764270 */
[-C--:B------:R-:W-:Y:S01]  /*75e0*/  FMUL R26, R26, R155.reuse ;  /* 0x0000009b1a1a7220 */ /* 0x080fe20000400000 */
[----:B------:R-:W-:Y:S01]  /*75f0*/  LEA R4, P4, R160, UR4, 0x1 ;  /* 0x00000004a0047c11 */ /* 0x000fe2000f8808ff */
[-C--:B------:R-:W-:Y:S01]  /*7600*/  FMUL R27, R27, R155.reuse ;  /* 0x0000009b1b1b7220 */ /* 0x080fe20000400000 */
[----:B------:R-:W-:Y:S01]  /*7610*/  F2FP.BF16.F32.PACK_AB R24, RZ, R24 ;  /* 0x00000018ff18723e */ /* 0x000fe200000010ff */
[-C--:B------:R-:W-:Y:S01]  /*7620*/  FMUL R28, R28, R155.reuse ;  /* 0x0000009b1c1c7220 */ /* 0x080fe20000400000 */
[----:B------:R-:W-:Y:S01]  /*7630*/  LEA.HI.X R5, R160, UR5, R153, 0x1, P4 ;  /* 0x00000005a0057c11 */ /* 0x000fe2000a0f0c99 */
[----:B------:R-:W-:Y:S01]  /*7640*/  FMUL R29, R29, R155 ;  /* 0x0000009b1d1d7220 */ /* 0x000fe20000400000 */
[----:B------:R-:W-:Y:S01]  /*7650*/  F2FP.BF16.F32.PACK_AB R25, RZ, R25 ;  /* 0x00000019ff19723e */ /* 0x000fe200000010ff */
[-C--:B------:R-:W-:Y:S01]  /*7660*/  FMUL R30, R30, R155.reuse ;  /* 0x0000009b1e1e7220 */ /* 0x080fe20000400000 */
[----:B------:R-:W-:Y:S01]  /*7670*/  SHF.L.U64.HI R11, R10, 0x4, R11 ;  /* 0x000000040a0b7819 */ /* 0x000fe2000001020b */
[----:B------:R-:W-:Y:S01]  /*7680*/  @P1 STG.E.U16 desc[UR36][R4.64], R24 ;  /* 0x0000001804001986 */ /* 0x000fe2000c101524 */
[----:B------:R-:W-:Y:S01]  /*7690*/  ISETP.GT.AND P1, PT, R3, 0x8, PT ;  /* 0x000000080300780c */ /* 0x000fe20003f24270 */
[-C--:B------:R-:W-:Y:S01]  /*76a0*/  FMUL R31, R31, R155.reuse ;  /* 0x0000009b1f1f7220 */ /* 0x080fe20000400000 */
[----:B------:R-:W-:Y:S01]  /*76b0*/  ISETP.GT.AND P4, PT, R0, 0x8, P0 ;  /* 0x000000080000780c */ /* 0x000fe20000784270 */
[----:B------:R-:W-:Y:S01]  /*76c0*/  @P3 STG.E.U16 desc[UR36][R4.64+0x2], R25 ;  /* 0x0000021904003986 */ /* 0x000fe2000c101524 */
[----:B------:R-:W-:Y:S01]  /*76d0*/  LEA R6, P3, R10, R4, 0x4 ;  /* 0x000000040a067211 */ /* 0x000fe200078620ff */
[-C--:B------:R-:W-:Y:S01]  /*76e0*/  FMUL R32, R32, R155.reuse ;  /* 0x0000009b20207220 */ /* 0x080fe20000400000 */
[C---:B------:R-:W-:Y:S01]  /*76f0*/  ISETP.GT.AND P2, PT, R0.reuse, 0x8, P2 ;  /* 0x000000080000780c */ /* 0x040fe20001744270 */
[-C--:B------:R-:W-:Y:S01]  /*7700*/  FMUL R33, R33, R155.reuse ;  /* 0x0000009b21217220 */ /* 0x080fe20000400000 */
[----:B------:R-:W-:Y:S01]  /*7710*/  ISETP.GT.AND P0, PT, R3, 0x9, PT ;  /* 0x000000090300780c */ /* 0x000fe20003f04270 */
[----:B------:R-:W-:Y:S01]  /*7720*/  IMAD.X R7, R11, 0x1, R5, P3 ;  /* 0x000000010b077824 */ /* 0x000fe200018e0605 */
[----:B------:R-:W-:Y:S01]  /*7730*/  ISETP.GT.AND P5, PT, R0, RZ, P1 ;  /* 0x000000ff0000720c */ /* 0x000fe20000fa4270 */
[-C--:B------:R-:W-:Y:S01]  /*7740*/  FMUL R34, R34, R155.reuse ;  /* 0x0000009b22227220 */ /* 0x080fe20000400000 */
[----:B------:R-:W-:Y:S01]  /*7750*/  ISETP.GT.AND P3, PT, R0, RZ, P0 ;  /* 0x000000ff0000720c */ /* 0x000fe20000764270 */
[-C--:B------:R-:W-:Y:S01]  /*7760*/  FMUL R35, R35, R155.reuse ;  /* 0x0000009b23237220 */ /* 0x080fe20000400000 */
[----:B------:R-:W-:Y:S01]  /*7770*/  F2FP.BF16.F32.PACK_AB R26, RZ, R26 ;  /* 0x0000001aff1a723e */ /* 0x000fe200000010ff */
[----:B------:R-:W-:Y:S01]  /*7780*/  FMUL R36, R36, R155 ;  /* 0x0000009b24247220 */ /* 0x000fe20000400000 */
[----:B------:R-:W-:Y:S01]  /*7790*/  F2FP.BF16.F32.PACK_AB R27, RZ, R27 ;  /* 0x0000001bff1b723e */ /* 0x000fe200000010ff */
[----:B------:R-:W-:Y:S01]  /*77a0*/  FMUL R37, R37, R155 ;  /* 0x0000009b25257220 */ /* 0x000fe20000400000 */
[----:B------:R-:W-:Y:S01]  /*77b0*/  F2FP.BF16.F32.PACK_AB R28, RZ, R28 ;  /* 0x0000001cff1c723e */ /* 0x000fe200000010ff */
[----:B------:R-:W-:Y:S01]  /*77c0*/  @P2 STG.E.U16 desc[UR36][R6.64], R26 ;  /* 0x0000001a06002986 */ /* 0x000fe2000c101524 */
[----:B------:R-:W-:Y:S01]  /*77d0*/  F2FP.BF16.F32.PACK_AB R29, RZ, R29 ;  /* 0x0000001dff1d723e */ /* 0x000fe200000010ff */
[-C--:B------:R-:W-:Y:S01]  /*77e0*/  FMUL R38, R38, R155.reuse ;  /* 0x0000009b26267220 */ /* 0x080fe20000400000 */
[C---:B------:R-:W-:Y:S01]  /*77f0*/  ISETP.GT.AND P2, PT, R0.reuse, 0x8, P1 ;  /* 0x000000080000780c */ /* 0x040fe20000f44270 */
[----:B------:R-:W-:Y:S01]  /*7800*/  @P4 STG.E.U16 desc[UR36][R6.64+0x2], R27 ;  /* 0x0000021b06004986 */ /* 0x000fe2000c101524 */
[----:B------:R-:W-:Y:S01]  /*7810*/  ISETP.GT.AND P1, PT, R3, 0x10, PT ;  /* 0x000000100300780c */ /* 0x000fe20003f24270 */
[-C--:B------:R-:W-:Y:S01]  /*7820*/  FMUL R39, R39, R155.reuse ;  /* 0x0000009b27277220 */ /* 0x080fe20000400000 */
[----:B------:R-:W-:Y:S01]  /*7830*/  F2FP.BF16.F32.PACK_AB R30, RZ, R30 ;  /* 0x0000001eff1e723e */ /* 0x000fe200000010ff */
[----:B------:R-:W-:Y:S01]  /*7840*/  @P5 STG.E.U16 desc[UR36][R4.64+0x10], R28 ;  /* 0x0000101c04005986 */ /* 0x000fe2000c101524 */
[----:B------:R-:W-:Y:S01]  /*7850*/  ISETP.GT.AND P4, PT, R0, RZ, P1 ;  /* 0x000000ff0000720c */ /* 0x000fe20000f84270 */
[----:B------:R-:W-:Y:S01]  /*7860*/  FMUL R40, R40, R155 ;  /* 0x0000009b28287220 */ /* 0x000fe20000400000 */
[----:B------:R-:W-:Y:S01]  /*7870*/  F2FP.BF16.F32.PACK_AB R31, RZ, R31 ;  /* 0x0000001fff1f723e */ /* 0x000fe200000010ff */
[----:B------:R-:W-:Y:S01]  /*7880*/  @P3 STG.E.U16 desc[UR36][R4.64+0x12], R29 ;  /* 0x0000121d04003986 */ /* 0x000fe2000c101524 */
[----:B------:R-:W-:Y:S01]  /*7890*/  ISETP.GT.AND P3, PT, R0, 0x8, P0 ;  /* 0x000000080000780c */ /* 0x000fe20000764270 */
[-C--:B------:R-:W-:Y:S01]  /*78a0*/  FMUL R41, R41, R155.reuse ;  /* 0x0000009b29297220 */ /* 0x080fe20000400000 */
[----:B------:R-:W-:Y:S01]  /*78b0*/  ISETP.GT.AND P0, PT, R3, 0x11, PT ;  /* 0x000000110300780c */ /* 0x000fe20003f04270 */
[----:B------:R-:W-:Y:S01]  /*78c0*/  @P2 STG.E.U16 desc[UR36][R6.64+0x10], R30 ;  /* 0x0000101e06002986 */ /* 0x000fe2000c101524 */
[----:B------:R-:W-:Y:S01]  /*78d0*/  F2FP.BF16.F32.PACK_AB R32, RZ, R32 ;  /* 0x00000020ff20723e */ /* 0x000fe200000010ff */
[-C--:B------:R-:W-:Y:S01]  /*78e0*/  FMUL R42, R42, R155.reuse ;  /* 0x0000009b2a2a7220 */ /* 0x080fe20000400000 */
[C---:B------:R-:W-:Y:S01]  /*78f0*/  ISETP.GT.AND P5, PT, R0.reuse, RZ, P0 ;  /* 0x000000ff0000720c */ /* 0x040fe200007a4270 */
[-C--:B------:R-:W-:Y:S01]  /*7900*/  FMUL R43, R43, R155.reuse ;  /* 0x0000009b2b2b7220 */ /* 0x080fe20000400000 */
[----:B------:R-:W-:Y:S01]  /*7910*/  ISETP.GT.AND P2, PT, R0, 0x8, P1 ;  /* 0x000000080000780c */ /* 0x000fe20000f44270 */
[-C--:B------:R-:W-:Y:S01]  /*7920*/  FMUL R44, R44, R155.reuse ;  /* 0x0000009b2c2c7220 */ /* 0x080fe20000400000 */
[----:B------:R-:W-:Y:S01]  /*7930*/  ISETP.GT.AND P1, PT, R3, 0x18, PT ;  /* 0x000000180300780c */ /* 0x000fe20003f24270 */
[----:B------:R-:W-:Y:S01]  /*7940*/  FMUL R45, R45, R155 ;  /* 0x0000009b2d2d7220 */ /* 0x000fe20000400000 */
[----:B------:R-:W-:Y:S01]  /*7950*/  F2FP.BF16.F32.PACK_AB R33, RZ, R33 ;  /* 0x00000021ff21723e */ /* 0x000fe200000010ff */
[----:B------:R-:W-:Y:S01]  /*7960*/  @P3 STG.E.U16 desc[UR36][R6.64+0x12], R31 ;  /* 0x0000121f06003986 */ /* 0x000fe2000c101524 */
[----:B------:R-:W-:Y:S01]  /*7970*/  ISETP.GT.AND P3, PT, R0, 0x8, P0 ;  /* 0x000000080000780c */ /* 0x000fe20000764270 */
[-C--:B------:R-:W-:Y:S01]  /*7980*/  FMUL R46, R46, R155.reuse ;  /* 0x0000009b2e2e7220 */ /* 0x080fe20000400000 */
[----:B------:R-:W-:Y:S01]  /*7990*/  ISETP.GT.AND P0, PT, R3, 0x19, PT ;  /* 0x000000190300780c */ /* 0x000fe20003f04270 */
[----:B------:R-:W-:Y:S01]  /*79a0*/  @P4 STG.E.U16 desc[UR36][R4.64+0x20], R32 ;  /* 0x0000202004004986 */ /* 0x000fe2000c101524 */
[C---:B------:R-:W-:Y:S01]  /*79b0*/  ISETP.GT.AND P4, PT, R0.reuse, RZ, P1 ;  /* 0x000000ff0000720c */ /* 0x040fe20000f84270 */
[-C--:B------:R-:W-:Y:S01]  /*79c0*/  FMUL R47, R47, R155.reuse ;  /* 0x0000009b2f2f7220 */ /* 0x080fe20000400000 */
[----:B------:R-:W-:Y:S01]  /*79d0*/  F2FP.BF16.F32.PACK_AB R34, RZ, R34 ;  /* 0x00000022ff22723e */ /* 0x000fe200000010ff */
[----:B------:R-:W-:Y:S01]  /*79e0*/  @P5 STG.E.U16 desc[UR36][R4.64+0x22], R33 ;  /* 0x0000222104005986 */ /* 0x000fe2000c101524 */
[----:B------:R-:W-:Y:S01]  /*79f0*/  ISETP.GT.AND P5, PT, R0, RZ, P0 ;  /* 0x000000ff0000720c */ /* 0x000fe200007a4270 */
[----:B------:R-:W-:Y:S01]  /*7a00*/  FMUL R48, R48, R155 ;  /* 0x0000009b30307220 */ /* 0x000fe20000400000 */
[----:B------:R-:W-:Y:S01]  /*7a10*/  F2FP.BF16.F32.PACK_AB R35, RZ, R35 ;  /* 0x00000023ff23723e */ /* 0x000fe200000010ff */
[----:B------:R-:W-:Y:S01]  /*7a20*/  @P2 STG.E.U16 desc[UR36][R6.64+0x20], R34 ;  /* 0x0000202206002986 */ /* 0x000fe2000c101524 */
[----:B------:R-:W-:Y:S01]  /*7a30*/  F2FP.BF16.F32.PACK_AB R36, RZ, R36 ;  /* 0x00000024ff24723e */ /* 0x000fe200000010ff */
[-C--:B------:R-:W-:Y:S01]  /*7a40*/  FMUL R49, R49, R155.reuse ;  /* 0x0000009b31317220 */ /* 0x080fe20000400000 */
[----:B------:R-:W-:Y:S01]  /*7a50*/  ISETP.GT.AND P2, PT, R0, 0x8, P1 ;  /* 0x000000080000780c */ /* 0x000fe20000f44270 */
[----:B------:R-:W-:Y:S01]  /*7a60*/  @P3 STG.E.U16 desc[UR36][R6.64+0x22], R35 ;  /* 0x0000222306003986 */ /* 0x000fe2000c101524 */
[----:B------:R-:W-:Y:S01]  /*7a70*/  ISETP.GT.AND P1, PT, R3, 0x20, PT ;  /* 0x000000200300780c */ /* 0x000fe20003f24270 */
[----:B------:R-:W-:Y:S01]  /*7a80*/  FMUL R50, R50, R155 ;  /* 0x0000009b32327220 */ /* 0x000fe20000400000 */
[----:B------:R-:W-:Y:S01]  /*7a90*/  F2FP.BF16.F32.PACK_AB R37, RZ, R37 ;  /* 0x00000025ff25723e */ /* 0x000fe200000010ff */
[----:B------:R-:W-:Y:S01]  /*7aa0*/  @P4 STG.E.U16 desc[UR36][R4.64+0x30], R36 ;  /* 0x0000302404004986 */ /* 0x000fe2000c101524 */
[C---:B------:R-:W-:Y:S01]  /*7ab0*/  ISETP.GT.AND P3, PT, R0.reuse, 0x8, P0 ;  /* 0x000000080000780c */ /* 0x040fe20000764270 */
[-C--:B------:R-:W-:Y:S01]  /*7ac0*/  FMUL R51, R51, R155.reuse ;  /* 0x0000009b33337220 */ /* 0x080fe20000400000 */
[----:B------:R-:W-:Y:S01]  /*7ad0*/  ISETP.GT.AND P0, PT, R3, 0x21, PT ;  /* 0x000000210300780c */ /* 0x000fe20003f04270 */
[----:B------:R-:W-:Y:S01]  /*7ae0*/  @P5 STG.E.U16 desc[UR36][R4.64+0x32], R37 ;  /* 0x0000322504005986 */ /* 0x000fe2000c101524 */
[----:B------:R-:W-:Y:S01]  /*7af0*/  ISETP.GT.AND P4, PT, R0, RZ, P1 ;  /* 0x000000ff0000720c */ /* 0x000fe20000f84270 */
[-C--:B------:R-:W-:Y:S01]  /*7b00*/  FMUL R52, R52, R155.reuse ;  /* 0x0000009b34347220 */ /* 0x080fe20000400000 */
[----:B------:R-:W-:Y:S01]  /*7b10*/  F2FP.BF16.F32.PACK_AB R38, RZ, R38 ;  /* 0x00000026ff26723e */ /* 0x000fe200000010ff */
[-C--:B------:R-:W-:Y:S01]  /*7b20*/  FMUL R53, R53, R155.reuse ;  /* 0x0000009b35357220 */ /* 0x080fe20000400000 */
        /* <DEDUP_REMOVED lines=325> */
[----:B------:R-:W-:Y:S01]  /*8f80*/  FMUL R151, R151, R155 ;  /* 0x0000009b97977220 */ /* 0x000fe20000400000 */
[----:B------:R-:W-:Y:S01]  /*8f90*/  ISETP.GT.AND P2, PT, R0, 0x8, P1 ;  /* 0x000000080000780c */ /* 0x000fe20000f44270 */
[----:B------:R-:W-:Y:S01]  /*8fa0*/  @P3 STG.E.U16 desc[UR36][R6.64+0x132], R103 ;  /* 0x0001326706003986 */ /* 0x000fe2000c101524 */
[----:B------:R-:W-:-:S02]  /*8fb0*/  ISETP.GT.AND P1, PT, R3, 0xa8, PT ;  /* 0x000000a80300780c */ /* 0x000fc40003f24270 */
[----:B------:R-:W-:Y:S01]  /*8fc0*/  F2FP.BF16.F32.PACK_AB R105, RZ, R105 ;  /* 0x00000069ff69723e */ /* 0x000fe200000010ff */
[----:B------:R-:W-:Y:S01]  /*8fd0*/  @P4 STG.E.U16 desc[UR36][R4.64+0x140], R104 ;  /* 0x0001406804004986 */ /* 0x000fe2000c101524 */
[C---:B------:R-:W-:Y:S02]  /*8fe0*/  ISETP.GT.AND P3, PT, R0.reuse, 0x8, P0 ;  /* 0x000000080000780c */ /* 0x040fe40000764270 */
[----:B------:R-:W-:Y:S01]  /*8ff0*/  ISETP.GT.AND P0, PT, R3, 0xa9, PT ;  /* 0x000000a90300780c */ /* 0x000fe20003f04270 */
[----:B------:R-:W-:Y:S01]  /*9000*/  @P5 STG.E.U16 desc[UR36][R4.64+0x142], R105 ;  /* 0x0001426904005986 */ /* 0x000fe2000c101524 */
[C---:B------:R-:W-:Y:S02]  /*9010*/  ISETP.GT.AND P4, PT, R0.reuse, RZ, P1 ;  /* 0x000000ff0000720c */ /* 0x040fe40000f84270 */
[----:B------:R-:W-:Y:S02]  /*9020*/  F2FP.BF16.F32.PACK_AB R106, RZ, R106 ;  /* 0x0000006aff6a723e */ /* 0x000fe400000010ff */
[----:B------:R-:W-:-:S02]  /*9030*/  ISETP.GT.AND P5, PT, R0, RZ, P0 ;  /* 0x000000ff0000720c */ /* 0x000fc400007a4270 */
[----:B------:R-:W-:Y:S01]  /*9040*/  F2FP.BF16.F32.PACK_AB R107, RZ, R107 ;  /* 0x0000006bff6b723e */ /* 0x000fe200000010ff */
[----:B------:R-:W-:Y:S01]  /*9050*/  @P2 STG.E.U16 desc[UR36][R6.64+0x140], R106 ;  /* 0x0001406a06002986 */ /* 0x000fe2000c101524 */
[----:B------:R-:W-:Y:S02]  /*9060*/  F2FP.BF16.F32.PACK_AB R108, RZ, R108 ;  /* 0x0000006cff6c723e */ /* 0x000fe400000010ff */
[C---:B------:R-:W-:Y:S01]  /*9070*/  ISETP.GT.AND P2, PT, R0.reuse, 0x8, P1 ;  /* 0x000000080000780c */ /* 0x040fe20000f44270 */
[----:B------:R-:W-:Y:S01]  /*9080*/  @P3 STG.E.U16 desc[UR36][R6.64+0x142], R107 ;  /* 0x0001426b06003986 */ /* 0x000fe2000c101524 */
[----:B------:R-:W-:Y:S02]  /*9090*/  ISETP.GT.AND P1, PT, R3, 0xb0, PT ;  /* 0x000000b00300780c */ /* 0x000fe40003f24270 */
[----:B------:R-:W-:Y:S01]  /*90a0*/  F2FP.BF16.F32.PACK_AB R109, RZ, R109 ;  /* 0x0000006dff6d723e */ /* 0x000fe200000010ff */
[----:B------:R-:W-:Y:S01]  /*90b0*/  @P4 STG.E.U16 desc[UR36][R4.64+0x150], R108 ;  /* 0x0001506c04004986 */ /* 0x000fe2000c101524 */
[----:B------:R-:W-:-:S02]  /*90c0*/  ISETP.GT.AND P3, PT, R0, 0x8, P0 ;  /* 0x000000080000780c */ /* 0x000fc40000764270 */
[----:B------:R-:W-:Y:S01]  /*90d0*/  ISETP.GT.AND P0, PT, R3, 0xb1, PT ;  /* 0x000000b10300780c */ /* 0x000fe20003f04270 */
[----:B------:R-:W-:Y:S01]  /*90e0*/  @P5 STG.E.U16 desc[UR36][R4.64+0x152], R109 ;  /* 0x0001526d04005986 */ /* 0x000fe2000c101524 */
[C---:B------:R-:W-:Y:S02]  /*90f0*/  ISETP.GT.AND P4, PT, R0.reuse, RZ, P1 ;  /* 0x000000ff0000720c */ /* 0x040fe40000f84270 */
[----:B------:R-:W-:Y:S02]  /*9100*/  F2FP.BF16.F32.PACK_AB R110, RZ, R110 ;  /* 0x0000006eff6e723e */ /* 0x000fe400000010ff */
[----:B------:R-:W-:Y:S02]  /*9110*/  ISETP.GT.AND P5, PT, R0, RZ, P0 ;  /* 0x000000ff0000720c */ /* 0x000fe400007a4270 */
[----:B------:R-:W-:Y:S01]  /*9120*/  F2FP.BF16.F32.PACK_AB R111, RZ, R111 ;  /* 0x0000006fff6f723e */ /* 0x000fe200000010ff */
[----:B------:R-:W-:Y:S01]  /*9130*/  @P2 STG.E.U16 desc[UR36][R6.64+0x150], R110 ;  /* 0x0001506e06002986 */ /* 0x000fe2000c101524 */
[----:B------:R-:W-:-:S02]  /*9140*/  F2FP.BF16.F32.PACK_AB R112, RZ, R112 ;  /* 0x00000070ff70723e */ /* 0x000fc400000010ff */
[C---:B------:R-:W-:Y:S01]  /*9150*/  ISETP.GT.AND P2, PT, R0.reuse, 0x8, P1 ;  /* 0x000000080000780c */ /* 0x040fe20000f44270 */
[----:B------:R-:W-:Y:S01]  /*9160*/  @P3 STG.E.U16 desc[UR36][R6.64+0x152], R111 ;  /* 0x0001526f06003986 */ /* 0x000fe2000c101524 */
[C---:B------:R-:W-:Y:S02]  /*9170*/  ISETP.GT.AND P1, PT, R3.reuse, 0xb8, PT ;  /* 0x000000b80300780c */ /* 0x040fe40003f24270 */
[----:B------:R-:W-:Y:S01]  /*9180*/  F2FP.BF16.F32.PACK_AB R113, RZ, R113 ;  /* 0x00000071ff71723e */ /* 0x000fe200000010ff */
[----:B------:R-:W-:Y:S01]  /*9190*/  @P4 STG.E.U16 desc[UR36][R4.64+0x160], R112 ;  /* 0x0001607004004986 */ /* 0x000fe2000c101524 */
[C---:B------:R-:W-:Y:S02]  /*91a0*/  ISETP.GT.AND P3, PT, R0.reuse, 0x8, P0 ;  /* 0x000000080000780c */ /* 0x040fe40000764270 */
[----:B------:R-:W-:Y:S01]  /*91b0*/  ISETP.GT.AND P0, PT, R3, 0xb9, PT ;  /* 0x000000b90300780c */ /* 0x000fe20003f04270 */
[----:B------:R-:W-:Y:S01]  /*91c0*/  @P5 STG.E.U16 desc[UR36][R4.64+0x162], R113 ;  /* 0x0001627104005986 */ /* 0x000fe2000c101524 */
[----:B------:R-:W-:-:S02]  /*91d0*/  ISETP.GT.AND P4, PT, R0, RZ, P1 ;  /* 0x000000ff0000720c */ /* 0x000fc40000f84270 */
[----:B------:R-:W-:Y:S02]  /*91e0*/  F2FP.BF16.F32.PACK_AB R114, RZ, R114 ;  /* 0x00000072ff72723e */ /* 0x000fe400000010ff */
[C---:B------:R-:W-:Y:S02]  /*91f0*/  ISETP.GT.AND P5, PT, R0.reuse, RZ, P0 ;  /* 0x000000ff0000720c */ /* 0x040fe400007a4270 */
[----:B------:R-:W-:Y:S01]  /*9200*/  F2FP.BF16.F32.PACK_AB R115, RZ, R115 ;  /* 0x00000073ff73723e */ /* 0x000fe200000010ff */
[----:B------:R-:W-:Y:S01]  /*9210*/  @P2 STG.E.U16 desc[UR36][R6.64+0x160], R114 ;  /* 0x0001607206002986 */ /* 0x000fe2000c101524 */
[----:B------:R-:W-:Y:S02]  /*9220*/  F2FP.BF16.F32.PACK_AB R116, RZ, R116 ;  /* 0x00000074ff74723e */ /* 0x000fe400000010ff */
        /* <DEDUP_REMOVED lines=65> */
[----:B------:R-:W-:Y:S02]  /*9640*/  ISETP.GT.AND P5, PT, R0, RZ, P0 ;  /* 0x000000ff0000720c */ /* 0x000fe400007a4270 */
[----:B------:R-:W-:Y:S02]  /*9650*/  F2FP.BF16.F32.PACK_AB R134, RZ, R134 ;  /* 0x00000086ff86723e */ /* 0x000fe400000010ff */
[----:B------:R-:W-:Y:S02]  /*9660*/  F2FP.BF16.F32.PACK_AB R135, RZ, R135 ;  /* 0x00000087ff87723e */ /* 0x000fe400000010ff */
[----:B------:R-:W-:Y:S01]  /*9670*/  F2FP.BF16.F32.PACK_AB R136, RZ, R136 ;  /* 0x00000088ff88723e */ /* 0x000fe200000010ff */
[----:B------:R-:W-:Y:S01]  /*9680*/  @P2 STG.E.U16 desc[UR36][R6.64+0x1b0], R134 ;  /* 0x0001b08606002986 */ /* 0x000fe2000c101524 */
[----:B------:R-:W-:-:S02]  /*9690*/  F2FP.BF16.F32.PACK_AB R137, RZ, R137 ;  /* 0x00000089ff89723e */ /* 0x000fc400000010ff */
[C---:B------:R-:W-:Y:S01]  /*96a0*/  ISETP.GT.AND P1, PT, R0.reuse, 0x8, P1 ;  /* 0x000000080000780c */ /* 0x040fe20000f24270 */
[----:B------:R-:W-:Y:S01]  /*96b0*/  @P3 STG.E.U16 desc[UR36][R6.64+0x1b2], R135 ;  /* 0x0001b28706003986 */ /* 0x000fe2000c101524 */
[C---:B------:R-:W-:Y:S02]  /*96c0*/  ISETP.GT.AND P2, PT, R0.reuse, 0x8, P0 ;  /* 0x000000080000780c */ /* 0x040fe40000744270 */
[C---:B------:R-:W-:Y:S01]  /*96d0*/  ISETP.GT.AND P0, PT, R3.reuse, 0xe9, PT ;  /* 0x000000e90300780c */ /* 0x040fe20003f04270 */
[----:B------:R-:W-:Y:S01]  /*96e0*/  @P4 STG.E.U16 desc[UR36][R4.64+0x1c0], R136 ;  /* 0x0001c08804004986 */ /* 0x000fe2000c101524 */
[----:B------:R-:W-:Y:S02]  /*96f0*/  ISETP.GT.AND P4, PT, R3, 0xe8, PT ;  /* 0x000000e80300780c */ /* 0x000fe40003f84270 */
[----:B------:R-:W-:Y:S01]  /*9700*/  F2FP.BF16.F32.PACK_AB R138, RZ, R138 ;  /* 0x0000008aff8a723e */ /* 0x000fe200000010ff */
[----:B------:R-:W-:Y:S01]  /*9710*/  @P5 STG.E.U16 desc[UR36][R4.64+0x1c2], R137 ;  /* 0x0001c28904005986 */ /* 0x000fe2000c101524 */
[----:B------:R-:W-:-:S02]  /*9720*/  ISETP.GT.AND P5, PT, R0, RZ, P4 ;  /* 0x000000ff0000720c */ /* 0x000fc400027a4270 */
[----:B------:R-:W-:Y:S01]  /*9730*/  F2FP.BF16.F32.PACK_AB R139, RZ, R139 ;  /* 0x0000008bff8b723e */ /* 0x000fe200000010ff */
[----:B------:R-:W-:Y:S01]  /*9740*/  @P1 STG.E.U16 desc[UR36][R6.64+0x1c0], R138 ;  /* 0x0001c08a06001986 */ /* 0x000fe2000c101524 */
[----:B------:R-:W-:Y:S02]  /*9750*/  F2FP.BF16.F32.PACK_AB R140, RZ, R140 ;  /* 0x0000008cff8c723e */ /* 0x000fe400000010ff */
[C---:B------:R-:W-:Y:S01]  /*9760*/  ISETP.GT.AND P3, PT, R0.reuse, RZ, P0 ;  /* 0x000000ff0000720c */ /* 0x040fe20000764270 */
[----:B------:R-:W-:Y:S01]  /*9770*/  @P2 STG.E.U16 desc[UR36][R6.64+0x1c2], R139 ;  /* 0x0001c28b06002986 */ /* 0x000fe2000c101524 */
[C---:B------:R-:W-:Y:S02]  /*9780*/  ISETP.GT.AND P4, PT, R0.reuse, 0x8, P4 ;  /* 0x000000080000780c */ /* 0x040fe40002784270 */
[----:B------:R-:W-:Y:S02]  /*9790*/  F2FP.BF16.F32.PACK_AB R141, RZ, R141 ;  /* 0x0000008dff8d723e */ /* 0x000fe400000010ff */
[----:B------:R-:W-:Y:S01]  /*97a0*/  F2FP.BF16.F32.PACK_AB R142, RZ, R142 ;  /* 0x0000008eff8e723e */ /* 0x000fe200000010ff */
[----:B------:R-:W-:Y:S01]  /*97b0*/  @P5 STG.E.U16 desc[UR36][R4.64+0x1d0], R140 ;  /* 0x0001d08c04005986 */ /* 0x000fe2000c101524 */
[----:B------:R-:W-:-:S02]  /*97c0*/  ISETP.GT.AND P5, PT, R0, 0x8, P0 ;  /* 0x000000080000780c */ /* 0x000fc400007a4270 */
[----:B------:R-:W-:Y:S02]  /*97d0*/  F2FP.BF16.F32.PACK_AB R143, RZ, R143 ;  /* 0x0000008fff8f723e */ /* 0x000fe400000010ff */
[C---:B------:R-:W-:Y:S01]  /*97e0*/  ISETP.GT.AND P0, PT, R3.reuse, 0xf1, PT ;  /* 0x000000f10300780c */ /* 0x040fe20003f04270 */
[----:B------:R-:W-:Y:S01]  /*97f0*/  @P3 STG.E.U16 desc[UR36][R4.64+0x1d2], R141 ;  /* 0x0001d28d04003986 */ /* 0x000fe2000c101524 */
[----:B------:R-:W-:Y:S02]  /*9800*/  ISETP.GT.AND P3, PT, R3, 0xf0, PT ;  /* 0x000000f00300780c */ /* 0x000fe40003f64270 */
[----:B------:R-:W-:Y:S01]  /*9810*/  F2FP.BF16.F32.PACK_AB R144, RZ, R144 ;  /* 0x00000090ff90723e */ /* 0x000fe200000010ff */
[----:B------:R-:W-:Y:S01]  /*9820*/  @P4 STG.E.U16 desc[UR36][R6.64+0x1d0], R142 ;  /* 0x0001d08e06004986 */ /* 0x000fe2000c101524 */
[C---:B------:R-:W-:Y:S02]  /*9830*/  ISETP.GT.AND P4, PT, R0.reuse, RZ, P3 ;  /* 0x000000ff0000720c */ /* 0x040fe40001f84270 */
[----:B------:R-:W-:Y:S01]  /*9840*/  F2FP.BF16.F32.PACK_AB R145, RZ, R145 ;  /* 0x00000091ff91723e */ /* 0x000fe200000010ff */
[----:B------:R-:W-:Y:S01]  /*9850*/  @P5 STG.E.U16 desc[UR36][R6.64+0x1d2], R143 ;  /* 0x0001d28f06005986 */ /* 0x000fe2000c101524 */
[----:B------:R-:W-:-:S02]  /*9860*/  ISETP.GT.AND P5, PT, R0, RZ, P0 ;  /* 0x000000ff0000720c */ /* 0x000fc400007a4270 */
[C---:B------:R-:W-:Y:S02]  /*9870*/  ISETP.GT.AND P2, PT, R3.reuse, 0xf8, PT ;  /* 0x000000f80300780c */ /* 0x040fe40003f44270 */
[----:B------:R-:W-:Y:S02]  /*9880*/  ISETP.GT.AND P1, PT, R3, 0xf9, PT ;  /* 0x000000f90300780c */ /* 0x000fe40003f24270 */
[C---:B------:R-:W-:Y:S02]  /*9890*/  ISETP.GT.AND P3, PT, R0.reuse, 0x8, P3 ;  /* 0x000000080000780c */ /* 0x040fe40001f64270 */
[C---:B------:R-:W-:Y:S01]  /*98a0*/  ISETP.GT.AND P0, PT, R0.reuse, 0x8, P0 ;  /* 0x000000080000780c */ /* 0x040fe20000704270 */
[----:B------:R-:W-:Y:S01]  /*98b0*/  @P4 STG.E.U16 desc[UR36][R4.64+0x1e0], R144 ;  /* 0x0001e09004004986 */ /* 0x000fe2000c101524 */
[C---:B------:R-:W-:Y:S02]  /*98c0*/  ISETP.GT.AND P4, PT, R0.reuse, RZ, P1 ;  /* 0x000000ff0000720c */ /* 0x040fe40000f84270 */
[----:B------:R-:W-:Y:S01]  /*98d0*/  F2FP.BF16.F32.PACK_AB R146, RZ, R146 ;  /* 0x00000092ff92723e */ /* 0x000fe200000010ff */
[----:B------:R-:W-:Y:S01]  /*98e0*/  @P5 STG.E.U16 desc[UR36][R4.64+0x1e2], R145 ;  /* 0x0001e29104005986 */ /* 0x000fe2000c101524 */
[----:B------:R-:W-:-:S02]  /*98f0*/  ISETP.GT.AND P5, PT, R0, RZ, P2 ;  /* 0x000000ff0000720c */ /* 0x000fc400017a4270 */
[C---:B------:R-:W-:Y:S02]  /*9900*/  ISETP.GT.AND P2, PT, R0.reuse, 0x8, P2 ;  /* 0x000000080000780c */ /* 0x040fe40001744270 */
[----:B------:R-:W-:Y:S01]  /*9910*/  F2FP.BF16.F32.PACK_AB R147, RZ, R147 ;  /* 0x00000093ff93723e */ /* 0x000fe200000010ff */
[----:B------:R-:W-:Y:S01]  /*9920*/  @P3 STG.E.U16 desc[UR36][R6.64+0x1e0], R146 ;  /* 0x0001e09206003986 */ /* 0x000fe2000c101524 */
[----:B------:R-:W-:Y:S02]  /*9930*/  ISETP.GT.AND P1, PT, R0, 0x8, P1 ;  /* 0x000000080000780c */ /* 0x000fe40000f24270 */
[----:B------:R-:W-:Y:S01]  /*9940*/  F2FP.BF16.F32.PACK_AB R148, RZ, R148 ;  /* 0x00000094ff94723e */ /* 0x000fe200000010ff */
[----:B------:R-:W-:Y:S01]  /*9950*/  @P0 STG.E.U16 desc[UR36][R6.64+0x1e2], R147 ;  /* 0x0001e29306000986 */ /* 0x000fe2000c101524 */
[----:B------:R-:W-:Y:S02]  /*9960*/  F2FP.BF16.F32.PACK_AB R149, RZ, R149 ;  /* 0x00000095ff95723e */ /* 0x000fe400000010ff */
[----:B------:R-:W-:Y:S01]  /*9970*/  F2FP.BF16.F32.PACK_AB R150, RZ, R150 ;  /* 0x00000096ff96723e */ /* 0x000fe200000010ff */
[----:B------:R-:W-:Y:S01]  /*9980*/  @P5 STG.E.U16 desc[UR36][R4.64+0x1f0], R148 ;  /* 0x0001f09404005986 */ /* 0x000fe2000c101524 */
[----:B------:R-:W-:-:S03]  /*9990*/  F2FP.BF16.F32.PACK_AB R151, RZ, R151 ;  /* 0x00000097ff97723e */ /* 0x000fc600000010ff */
[----:B------:R0:W-:Y:S02]  /*99a0*/  @P4 STG.E.U16 desc[UR36][R4.64+0x1f2], R149 ;  /* 0x0001f29504004986 */ /* 0x0001e4000c101524 */
[----:B0-----:R-:W-:Y:S02]  /*99b0*/  @P2 IMAD.MOV.U32 R4, RZ, RZ, R6 ;  /* 0x000000ffff042224 */ /* 0x001fe400078e0006 */
[----:B------:R-:W-:-:S05]  /*99c0*/  @P2 IMAD.MOV.U32 R5, RZ, RZ, R7 ;  /* 0x000000ffff052224 */ /* 0x000fca00078e0007 */
[----:B------:R0:W-:Y:S04]  /*99d0*/  @P2 STG.E.U16 desc[UR36][R4.64+0x1f0], R150 ;  /* 0x0001f09604002986 */ /* 0x0001e8000c101524 */
[----:B------:R0:W-:Y:S02]  /*99e0*/  @P1 STG.E.U16 desc[UR36][R6.64+0x1f2], R151 ;  /* 0x0001f29706001986 */ /* 0x0001e4000c101524 */
.L_x_288:
[----:B------:R-:W-:Y:S05]  /*99f0*/  BSYNC B0 ;  /* 0x0000000000007941 */ /* 0x000fea0003800000 */
.L_x_34:
[----:B------:R-:W-:Y:S01]  /*9a00*/  ULDC UR4, c[0x0][0xc] ;  /* 0x0000030000047ab9 */ /* 0x000fe20000000800 */
[----:B------:R-:W-:Y:S01]  /*9a10*/  ULDC UR5, c[0x0][0x10] ;  /* 0x0000040000057ab9 */ /* 0x000fe20000000800 */
[----:B0-----:R-:W0:Y:S01]  /*9a20*/  LDC R3, c[0x0][0x14] ;  /* 0x00000500ff037b82 */ /* 0x001e220000000800 */
[----:B------:R-:W-:Y:S01]  /*9a30*/  UIMAD.WIDE.U32 UR4, UR4, UR5, URZ ;  /* 0x00000005040472a5 */ /* 0x000fe2000f8e003f */
[----:B------:R-:W-:Y:S01]  /*9a40*/  PRMT R0, RZ, 0x7610, R0 ;  /* 0x00007610ff007816 */ /* 0x000fe20000000000 */
[----:B------:R-:W-:Y:S02]  /*9a50*/  IMAD.MOV.U32 R153, RZ, RZ, -0x1 ;  /* 0xffffffffff997424 */ /* 0x000fe400078e00ff */
[----:B------:R-:W-:Y:S02]  /*9a60*/  IMAD.MOV.U32 R23, RZ, RZ, -0x1 ;  /* 0xffffffffff177424 */ /* 0x000fe400078e00ff */
[----:B0-----:R-:W-:-:S04]  /*9a70*/  IMAD.WIDE.U32 R16, R3, UR4, R16 ;  /* 0x0000000403107c25 */ /* 0x001fc8000f8e0010 */
[----:B------:R-:W-:Y:S01]  /*9a80*/  IMAD R3, R3, UR5, RZ ;  /* 0x0000000503037c24 */ /* 0x000fe2000f8e02ff */
[----:B------:R-:W-:Y:S02]  /*9a90*/  ULDC.64 UR4, c[0x0][0x650] ;  /* 0x0001940000047ab9 */ /* 0x000fe40000000a00 */
[----:B------:R-:W-:Y:S01]  /*9aa0*/  ISETP.GE.U32.AND P0, PT, R16, UR4, PT ;  /* 0x0000000410007c0c */ /* 0x000fe2000bf06070 */
[----:B------:R-:W-:-:S05]  /*9ab0*/  IMAD.IADD R17, R17, 0x1, R3 ;  /* 0x0000000111117824 */ /* 0x000fca00078e0203 */
[----:B------:R-:W-:-:S13]  /*9ac0*/  ISETP.GE.U32.AND.EX P0, PT, R17, UR5, PT, P0 ;  /* 0x0000000511007c0c */ /* 0x000fda000bf06100 */
[----:B------:R-:W-:Y:S05]  /*9ad0*/  @P0 BRA `(.L_x_289) ;  /* 0x0000000400640947 */ /* 0x000fea0003800000 */
[----:B------:R-:W0:Y:S01]  /*9ae0*/  S2R R12, SR_CTAID.X ;  /* 0x00000000000c7919 */ /* 0x000e220000002500 */
[----:B------:R-:W0:Y:S01]  /*9af0*/  LDC.64 R10, c[0x0][0x628] ;  /* 0x00018a00ff0a7b82 */ /* 0x000e220000000a00 */
[----:B------:R-:W-:Y:S01]  /*9b00*/  ULDC UR4, c[0x0][0x150] ;  /* 0x0000540000047ab9 */ /* 0x000fe20000000800 */
[----:B-1234-:R-:W-:Y:S01]  /*9b10*/  IMAD.MOV.U32 R8, RZ, RZ, R16 ;  /* 0x000000ffff087224 */ /* 0x01efe200078e0010 */
[----:B-----5:R-:W1:Y:S01]  /*9b20*/  S2R R24, SR_CTAID.Y ;  /* 0x0000000000187919 */ /* 0x020e620000002600 */
[----:B------:R-:W-:-:S04]  /*9b30*/  IMAD.MOV.U32 R9, RZ, RZ, R17 ;  /* 0x000000ffff097224 */ /* 0x000fc800078e0011 */
[----:B------:R-:W2:Y:S08]  /*9b40*/  LDC R21, c[0x0][0x144] ;  /* 0x00005100ff157b82 */ /* 0x000eb00000000800 */
[----:B------:R-:W3:Y:S08]  /*9b50*/  LDC R0, c[0x0][0x630] ;  /* 0x00018c00ff007b82 */ /* 0x000ef00000000800 */
[----:B------:R-:W4:Y:S01]  /*9b60*/  LDC.64 R14, c[0x0][0x620] ;  /* 0x00018800ff0e7b82 */ /* 0x000f220000000a00 */
[----:B0-----:R-:W-:-:S04]  /*9b70*/  ISETP.NE.U32.AND P0, PT, R10, RZ, PT ;  /* 0x000000ff0a00720c */ /* 0x001fc80003f05070 */
[----:B------:R-:W-:Y:S02]  /*9b80*/  ISETP.NE.AND.EX P0, PT, R11, RZ, PT, P0 ;  /* 0x000000ff0b00720c */ /* 0x000fe40003f05300 */
[----:B------:R-:W-:-:S05]  /*9b90*/  I2FP.F32.U32 R3, R12 ;  /* 0x0000000c00037245 */ /* 0x000fca0000201000 */
[----:B------:R-:W-:-:S04]  /*9ba0*/  FMUL R3, R3, UR4 ;  /* 0x0000000403037c20 */ /* 0x000fc80008400000 */
[----:B------:R0:W0:Y:S02]  /*9bb0*/  F2I.U32.TRUNC.NTZ R20, R3 ;  /* 0x0000000300147305 */ /* 0x000024000020f000 */
[----:B-123--:R-:W-:Y:S05]  /*9bc0*/  @!P0 BRA `(.L_x_290) ;  /* 0x0000000000288947 */ /* 0x00efea0003800000 */
[----:B0-----:R-:W0:Y:S02]  /*9bd0*/  LDC R3, c[0x0][0x634] ;  /* 0x00018d00ff037b82 */ /* 0x001e240000000800 */
        /* <DEDUP_REMOVED lines=9> */
.L_x_290:
[----:B------:R-:W1:Y:S01]  /*9c70*/  LDC.64 R28, c[0x0][0x640] ;  /* 0x00019000ff1c7b82 */ /* 0x000e620000000a00 */
[-CC-:B------:R-:W-:Y:S01]  /*9c80*/  SHF.R.U64 R23, R8, R0.reuse, R9.reuse ;  /* 0x0000000008177219 */ /* 0x180fe20000001209 */
[----:B0-----:R-:W-:Y:S01]  /*9c90*/  IMAD.MOV R20, RZ, RZ, -R20 ;  /* 0x000000ffff147224 */ /* 0x001fe200078e0a14 */
[----:B------:R-:W-:Y:S01]  /*9ca0*/  SHF.R.U32.HI R0, RZ, R0, R9 ;  /* 0x00000000ff007219 */ /* 0x000fe20000011609 */
[----:B------:R-:W-:Y:S01]  /*9cb0*/  ULDC UR4, c[0x0][0x154] ;  /* 0x0000550000047ab9 */ /* 0x000fe20000000800 */
[----:B------:R-:W-:Y:S01]  /*9cc0*/  IADD3 R3, P0, RZ, -R23, RZ ;  /* 0x80000017ff037210 */ /* 0x000fe20007f1e0ff */
[----:B------:R-:W-:Y:S02]  /*9cd0*/  IMAD R21, R21, R20, R12 ;  /* 0x0000001415157224 */ /* 0x000fe400078e020c */
[----:B------:R-:W0:Y:S01]  /*9ce0*/  LDC R6, c[0x0][0x618] ;  /* 0x00018600ff067b82 */ /* 0x000e220000000800 */
[----:B------:R-:W-:Y:S02]  /*9cf0*/  IMAD.MOV.U32 R7, RZ, RZ, 0x1 ;  /* 0x00000001ff077424 */ /* 0x000fe400078e00ff */
[----:B------:R-:W-:-:S04]  /*9d00*/  IMAD.X R5, RZ, RZ, ~R0, P0 ;  /* 0x000000ffff057224 */ /* 0x000fc800000e0e00 */
[-C--:B----4-:R-:W-:Y:S01]  /*9d10*/  IMAD R0, R5, R14.reuse, RZ ;  /* 0x0000000e05007224 */ /* 0x090fe200078e02ff */
[----:B------:R-:W2:Y:S01]  /*9d20*/  LDC R8, c[0x0][0x608] ;  /* 0x00018200ff087b82 */ /* 0x000ea20000000800 */
[----:B------:R-:W-:-:S04]  /*9d30*/  IMAD.WIDE.U32 R4, R3, R14, R16 ;  /* 0x0000000e03047225 */ /* 0x000fc800078e0010 */
[----:B------:R-:W-:Y:S01]  /*9d40*/  IMAD R3, R3, R15, R0 ;  /* 0x0000000f03037224 */ /* 0x000fe200078e0200 */
[----:B------:R-:W-:Y:S02]  /*9d50*/  I2FP.F32.U32 R0, R24 ;  /* 0x0000001800007245 */ /* 0x000fe40000201000 */
[----:B------:R-:W3:Y:S01]  /*9d60*/  LDC R26, c[0x0][0x658] ;  /* 0x00019600ff1a7b82 */ /* 0x000ee20000000800 */
[----:B------:R-:W-:Y:S01]  /*9d70*/  IMAD.IADD R3, R5, 0x1, R3 ;  /* 0x0000000105037824 */ /* 0x000fe200078e0203 */
[----:B-1----:R-:W-:Y:S01]  /*9d80*/  ISETP.NE.U32.AND P0, PT, R28, RZ, PT ;  /* 0x000000ff1c00720c */ /* 0x002fe20003f05070 */
[----:B------:R-:W-:Y:S01]  /*9d90*/  FMUL R0, R0, UR4 ;  /* 0x0000000400007c20 */ /* 0x000fe20008400000 */
[----:B------:R-:W-:Y:S02]  /*9da0*/  IMAD.MOV.U32 R5, RZ, RZ, -0x1 ;  /* 0xffffffffff057424 */ /* 0x000fe400078e00ff */
[----:B------:R-:W-:Y:S01]  /*9db0*/  ISETP.NE.AND.EX P0, PT, R29, RZ, PT, P0 ;  /* 0x000000ff1d00720c */ /* 0x000fe20003f05300 */
[----:B------:R1:W4:Y:S01]  /*9dc0*/  F2I.U32.TRUNC.NTZ R13, R0 ;  /* 0x00000000000d7305 */ /* 0x000322000020f000 */
[----:B------:R-:W1:Y:S01]  /*9dd0*/  LDC R15, c[0x0][0x148] ;  /* 0x00005200ff0f7b82 */ /* 0x000e620000000800 */
[----:B0-----:R-:W-:-:S02]  /*9de0*/  SHF.R.U64 R12, R4, R6, R3 ;  /* 0x00000006040c7219 */ /* 0x001fc40000001203 */
[----:B------:R-:W-:-:S05]  /*9df0*/  SHF.R.U32.HI R3, RZ, R6, R3 ;  /* 0x00000006ff037219 */ /* 0x000fca0000011603 */
[----:B------:R-:W0:Y:S01]  /*9e00*/  LDC R20, c[0x0][0x600] ;  /* 0x00018000ff147b82 */ /* 0x000e220000000800 */
[-CC-:B--2---:R-:W-:Y:S02]  /*9e10*/  SHF.R.U64 R10, R12, R8.reuse, R3.reuse ;  /* 0x000000080c0a7219 */ /* 0x184fe40000001203 */
[----:B------:R-:W-:-:S05]  /*9e20*/  SHF.R.U32.HI R3, RZ, R8, R3 ;  /* 0x00000008ff037219 */ /* 0x000fca0000011603 */
[----:B------:R-:W2:Y:S01]  /*9e30*/  LDC R27, c[0x0][0x648] ;  /* 0x00019200ff1b7b82 */ /* 0x000ea20000000800 */
[-C--:B---3--:R-:W-:Y:S02]  /*9e40*/  SHF.L.U32 R4, R5, R26.reuse, RZ ;  /* 0x0000001a05047219 */ /* 0x088fe400000006ff */
[--C-:B------:R-:W-:Y:S02]  /*9e50*/  SHF.R.U64 R14, R10, R26, R3.reuse ;  /* 0x0000001a0a0e7219 */ /* 0x100fe40000001203 */
[----:B------:R-:W-:Y:S02]  /*9e60*/  LOP3.LUT R25, RZ, R4, RZ, 0x33, !PT ;  /* 0x00000004ff197212 */ /* 0x000fe400078e33ff */
[-C--:B------:R-:W-:Y:S01]  /*9e70*/  SHF.R.U32.HI R5, RZ, R26.reuse, R3 ;  /* 0x0000001aff057219 */ /* 0x080fe20000011603 */
[----:B------:R-:W3:Y:S01]  /*9e80*/  LDC R30, c[0x0][0x638] ;  /* 0x00018e00ff1e7b82 */ /* 0x000ee20000000800 */
[----:B------:R-:W-:Y:S01]  /*9e90*/  SHF.L.U32 R154, R7, R26, RZ ;  /* 0x0000001a079a7219 */ /* 0x000fe200000006ff */
[----:B------:R-:W-:-:S06]  /*9ea0*/  IMAD.MOV.U32 R4, RZ, RZ, R14 ;  /* 0x000000ffff047224 */ /* 0x000fcc00078e000e */
[----:B------:R-:W0:Y:S01]  /*9eb0*/  LDC R31, c[0x0][0x610] ;  /* 0x00018400ff1f7b82 */ /* 0x000e220000000800 */
[----:B----4-:R-:W-:Y:S05]  /*9ec0*/  @!P0 BRA `(.L_x_291) ;  /* 0x0000000000288947 */ /* 0x010fea0003800000 */
        /* <DEDUP_REMOVED lines=10> */
.L_x_291:
[----:B------:R-:W-:Y:S01]  /*9f70*/  ISETP.NE.AND P0, PT, R2, 0x1, PT ;  /* 0x000000010200780c */ /* 0x000fe20003f05270 */
[----:B0-----:R-:W-:Y:S01]  /*9f80*/  VIADD R7, R20, 0xffffffff ;  /* 0xffffffff14077836 */ /* 0x001fe20000000000 */
[----:B-12---:R-:W-:Y:S01]  /*9f90*/  SHF.R.U64 R0, R4, R27, R5 ;  /* 0x0000001b04007219 */ /* 0x006fe20000001205 */
[----:B------:R-:W-:Y:S01]  /*9fa0*/  IMAD.MOV R13, RZ, RZ, -R13 ;  /* 0x000000ffff0d7224 */ /* 0x000fe200078e0a0d */
[----:B------:R-:W-:Y:S01]  /*9fb0*/  LOP3.LUT R5, R10, R25, RZ, 0xc0, !PT ;  /* 0x000000190a057212 */ /* 0x000fe200078ec0ff */
[----:B------:R-:W-:Y:S02]  /*9fc0*/  IMAD.MOV.U32 R4, RZ, RZ, 0x1 ;  /* 0x00000001ff047424 */ /* 0x000fe400078e00ff */
[----:B------:R-:W-:Y:S02]  /*9fd0*/  IMAD.MOV R3, RZ, RZ, -R0 ;  /* 0x000000ffff037224 */ /* 0x000fe400078e0a00 */
[----:B------:R-:W-:Y:S01]  /*9fe0*/  IMAD R154, R154, R0, R5 ;  /* 0x000000009a9a7224 */ /* 0x000fe200078e0205 */
[----:B------:R-:W-:Y:S01]  /*9ff0*/  LOP3.LUT R5, R12, R7, RZ, 0xc0, !PT ;  /* 0x000000070c057212 */ /* 0x000fe200078ec0ff */
[----:B---3--:R-:W-:-:S02]  /*a000*/  IMAD R0, R3, R30, R14 ;  /* 0x0000001e03007224 */ /* 0x008fc400078e020e */
[----:B------:R-:W-:Y:S02]  /*a010*/  @P0 IMAD R21, R15, R13, R24 ;  /* 0x0000000d0f150224 */ /* 0x000fe400078e0218 */
[----:B------:R-:W-:Y:S01]  /*a020*/  IMAD R3, R0, R20, R5 ;  /* 0x0000001400037224 */ /* 0x000fe200078e0205 */
[----:B------:R-:W-:Y:S01]  /*a030*/  PRMT R0, R4, 0x7610, R0 ;  /* 0x0000761004007816 */ /* 0x000fe20000000000 */
[----:B------:R-:W-:-:S05]  /*a040*/  IMAD R154, R154, R31, R21 ;  /* 0x0000001f9a9a7224 */ /* 0x000fca00078e0215 */
[----:B------:R-:W-:Y:S02]  /*a050*/  SEL R153, R3, R154, !P0 ;  /* 0x0000009a03997207 */ /* 0x000fe40004000000 */
[----:B------:R-:W-:-:S07]  /*a060*/  SEL R154, R154, R3, !P0 ;  /* 0x000000039a9a7207 */ /* 0x000fce0004000000 */
.L_x_289:
[----:B------:R-:W-:-:S13]  /*a070*/  LOP3.LUT P0, RZ, R0, 0xff, RZ, 0xc0, !PT ;  /* 0x000000ff00ff7812 */ /* 0x000fda000780c0ff */
[----:B------:R-:W-:Y:S05]  /*a080*/  @P0 BRA `(.L_x_292) ;  /* 0xffffff7000540947 */ /* 0x000fea000383ffff */
[----:B------:R-:W-:Y:S05]  /*a090*/  EXIT ;  /* 0x000000000000794d */ /* 0x000fea0003800000 */
.L_x_7:
[----:B0-----:R-:W-:Y:S01]  /*a0a0*/  ULDC.64 UR4, c[0x0][0x650] ;  /* 0x0001940000047ab9 */ /* 0x001fe20000000a00 */
        /* <DEDUP_REMOVED lines=25> */
.L_x_294:
[----:B------:R-:W0:Y:S01]  /*a240*/  LDC.64 R28, c[0x0][0x640] ;  /* 0x00019000ff1c7b82 */ /* 0x000e220000000a00 */
[-CC-:B------:R-:W-:Y:S01]  /*a250*/  SHF.R.U64 R22, R12, R6.reuse, R13.reuse ;  /* 0x000000060c167219 */ /* 0x180fe2000000120d */
[----:B------:R-:W-:Y:S01]  /*a260*/  IMAD.MOV.U32 R30, RZ, RZ, 0x1 ;  /* 0x00000001ff1e7424 */ /* 0x000fe200078e00ff */
[----:B------:R-:W-:Y:S02]  /*a270*/  SHF.R.U32.HI R6, RZ, R6, R13 ;  /* 0x00000006ff067219 */ /* 0x000fe4000001160d */
        /* <DEDUP_REMOVED lines=8> */
[----:B------:R-:W-:Y:S01]  /*a300*/  IMAD.IADD R9, R9, 0x1, R11 ;  /* 0x0000000109097824 */ /* 0x000fe200078e020b */
[----:B0-----:R-:W-:-:S04]  /*a310*/  ISETP.NE.U32.AND P0, PT, R28, RZ, PT ;  /* 0x000000ff1c00720c */ /* 0x001fc80003f05070 */
[----:B------:R-:W-:Y:S02]  /*a320*/  ISETP.NE.AND.EX P0, PT, R29, RZ, PT, P0 ;  /* 0x000000ff1d00720c */ /* 0x000fe40003f05300 */
[----:B------:R-:W0:Y:S01]  /*a330*/  LDC R20, c[0x0][0x600] ;  /* 0x00018000ff147b82 */ /* 0x000e220000000800 */
[-CC-:B-1----:R-:W-:Y:S01]  /*a340*/  SHF.R.U64 R14, R8, R10.reuse, R9.reuse ;  /* 0x0000000a080e7219 */ /* 0x182fe20000001209 */
[----:B------:R-:W-:Y:S01]  /*a350*/  IMAD.MOV.U32 R8, RZ, RZ, -0x1 ;  /* 0xffffffffff087424 */ /* 0x000fe200078e00ff */
[----:B------:R-:W-:-:S05]  /*a360*/  SHF.R.U32.HI R9, RZ, R10, R9 ;  /* 0x0000000aff097219 */ /* 0x000fca0000011609 */
[----:B------:R-:W1:Y:S01]  /*a370*/  LDC R26, c[0x0][0x648] ;  /* 0x00019200ff1a7b82 */ /* 0x000e620000000800 */
[-CC-:B--2---:R-:W-:Y:S02]  /*a380*/  SHF.R.U64 R21, R14, R12.reuse, R9.reuse ;  /* 0x0000000c0e157219 */ /* 0x184fe40000001209 */
[----:B------:R-:W-:-:S05]  /*a390*/  SHF.R.U32.HI R6, RZ, R12, R9 ;  /* 0x0000000cff067219 */ /* 0x000fca0000011609 */
[----:B------:R-:W2:Y:S01]  /*a3a0*/  LDC R27, c[0x0][0x638] ;  /* 0x00018e00ff1b7b82 */ /* 0x000ea20000000800 */
[-C--:B---3--:R-:W-:Y:S02]  /*a3b0*/  SHF.L.U32 R8, R8, R25.reuse, RZ ;  /* 0x0000001908087219 */ /* 0x088fe400000006ff */
[-CC-:B------:R-:W-:Y:S02]  /*a3c0*/  SHF.R.U64 R23, R21, R25.reuse, R6.reuse ;  /* 0x0000001915177219 */ /* 0x180fe40000001206 */
[----:B------:R-:W-:Y:S02]  /*a3d0*/  LOP3.LUT R32, RZ, R8, RZ, 0x33, !PT ;  /* 0x00000008ff207212 */ /* 0x000fe400078e33ff */
[----:B------:R-:W-:Y:S01]  /*a3e0*/  SHF.R.U32.HI R9, RZ, R25, R6 ;  /* 0x00000019ff097219 */ /* 0x000fe20000011606 */
[----:B------:R-:W3:Y:S01]  /*a3f0*/  LDC R31, c[0x0][0x610] ;  /* 0x00018400ff1f7b82 */ /* 0x000ee20000000800 */
[----:B------:R-:W-:Y:S01]  /*a400*/  IMAD.MOV.U32 R8, RZ, RZ, R23 ;  /* 0x000000ffff087224 */ /* 0x000fe200078e0017 */
[----:B------:R-:W-:Y:S06]  /*a410*/  @!P0 BRA `(.L_x_295) ;  /* 0x0000000000288947 */ /* 0x000fec0003800000 */
        /* <DEDUP_REMOVED lines=10> */
.L_x_295:
[----:B------:R-:W-:Y:S02]  /*a4c0*/  ISETP.NE.AND P0, PT, R2, 0x1, PT ;  /* 0x000000010200780c */ /* 0x000fe40003f05270 */
[----:B-1----:R-:W-:Y:S01]  /*a4d0*/  SHF.R.U64 R6, R8, R26, R9 ;  /* 0x0000001a08067219 */ /* 0x002fe20000001209 */
[----:B0-----:R-:W-:Y:S01]  /*a4e0*/  VIADD R9, R20, 0xffffffff ;  /* 0xffffffff14097836 */ /* 0x001fe20000000000 */
[----:B------:R-:W-:Y:S02]  /*a4f0*/  SHF.L.U32 R30, R30, R25, RZ ;  /* 0x000000191e1e7219 */ /* 0x000fe400000006ff */
[----:B------:R-:W-:Y:S01]  /*a500*/  LOP3.LUT R5, R21, R32, RZ, 0xc0, !PT ;  /* 0x0000002015057212 */ /* 0x000fe200078ec0ff */
[----:B------:R-:W-:-:S04]  /*a510*/  IMAD.MOV R8, RZ, RZ, -R6 ;  /* 0x000000ffff087224 */ /* 0x000fc800078e0a06 */
[----:B------:R-:W-:Y:S01]  /*a520*/  IMAD R6, R30, R6, R5 ;  /* 0x000000061e067224 */ /* 0x000fe200078e0205 */
[----:B------:R-:W-:Y:S01]  /*a530*/  LOP3.LUT R5, R14, R9, RZ, 0xc0, !PT ;  /* 0x000000090e057212 */ /* 0x000fe200078ec0ff */
[----:B------:R-:W-:Y:S02]  /*a540*/  @P0 IMAD R3, R7, R24, R4 ;  /* 0x0000001807030224 */ /* 0x000fe400078e0204 */
[----:B--2---:R-:W-:Y:S02]  /*a550*/  IMAD R4, R8, R27, R23 ;  /* 0x0000001b08047224 */ /* 0x004fe400078e0217 */
[----:B---3--:R-:W-:Y:S02]  /*a560*/  IMAD R3, R6, R31, R3 ;  /* 0x0000001f06037224 */ /* 0x008fe400078e0203 */
[----:B------:R-:W-:Y:S02]  /*a570*/  IMAD R4, R4, R20, R5 ;  /* 0x0000001404047224 */ /* 0x000fe400078e0205 */
[----:B------:R-:W-:-:S02]  /*a580*/  IMAD.MOV.U32 R8, RZ, RZ, 0x1 ;  /* 0x00000001ff087424 */ /* 0x000fc400078e00ff */
[----:B------:R-:W-:Y:S01]  /*a590*/  IMAD.MOV.U32 R6, RZ, RZ, R22 ;  /* 0x000000ffff067224 */ /* 0x000fe200078e0016 */
[----:B------:R-:W-:Y:S02]  /*a5a0*/  SEL R21, R4, R3, !P0 ;  /* 0x0000000304157207 */ /* 0x000fe40004000000 */
[----:B------:R-:W-:-:S07]  /*a5b0*/  SEL R20, R3, R4, !P0 ;  /* 0x0000000403147207 */ /* 0x000fce0004000000 */
.L_x_293:
[----:B------:R-:W-:-:S08]  /*a5c0*/  NOP ;  /* 0x0000000000007918 */ /* 0x000fd00000000000 */
[----:B------:R-:W0:-:S00]  /*a5d0*/  USETMAXREG.DEALLOC.CTAPOOL 0x28 ;  /* 0x00000028000079c8 */ /* 0x000e0000080e0500 */
[----:B0-----:R-:W-:-:S13]  /*a5e0*/  ISETP.NE.AND P0, PT, R0, RZ, PT ;  /* 0x000000ff0000720c */ /* 0x001fda0003f05270 */
[----:B------:R-:W-:Y:S05]  /*a5f0*/  @P0 EXIT ;  /* 0x000000000000094d */ /* 0x000fea0003800000 */
[----:B------:R-:W-:Y:S01]  /*a600*/  LOP3.LUT P0, RZ, R8, 0xff, RZ, 0xc0, !PT ;  /* 0x000000ff08ff7812 */ /* 0x000fe2000780c0ff */
[----:B------:R-:W-:Y:S02]  /*a610*/  IMAD.MOV.U32 R0, RZ, RZ, 0x1 ;  /* 0x00000001ff007424 */ /* 0x000fe400078e00ff */
[----:B------:R-:W-:-:S10]  /*a620*/  IMAD.MOV.U32 R3, RZ, RZ, RZ ;  /* 0x000000ffff037224 */ /* 0x000fd400078e00ff */
[----:B------:R-:W-:Y:S05]  /*a630*/  @!P0 BRA `(.L_x_296) ;  /* 0x0000000c00408947 */ /* 0x000fea0003800000 */
[----:B------:R-:W0:Y:S01]  /*a640*/  LDC R0, c[0x0][0x28c] ;  /* 0x0000a300ff007b82 */ /* 0x000e220000000800 */
[----:B------:R-:W1:Y:S01]  /*a650*/  S2R R9, SR_CgaCtaId ;  /* 0x0000000000097919 */ /* 0x000e620000008800 */
[----:B------:R-:W-:Y:S01]  /*a660*/  ULDC UR5, c[0x0][0x600] ;  /* 0x0001800000057ab9 */ /* 0x000fe20000000800 */
[----:B------:R-:W-:Y:S01]  /*a670*/  ULDC UR4, c[0x0][0xc] ;  /* 0x0000030000047ab9 */ /* 0x000fe20000000800 */
[----:B------:R-:W-:Y:S01]  /*a680*/  UIADD3 UR16, UR5, -0x1, URZ ;  /* 0xffffffff05107890 */ /* 0x000fe2000fffe03f */
[----:B------:R-:W-:Y:S01]  /*a690*/  BSSY B0, `(.L_x_296) ;  /* 0x00000ca000007945 */ /* 0x000fe20003800000 */
[----:B------:R-:W-:Y:S01]  /*a6a0*/  ULDC UR6, c[0x0][0x658] ;  /* 0x0001960000067ab9 */ /* 0x000fe20000000800 */
[----:B------:R-:W-:Y:S01]  /*a6b0*/  ULDC UR5, c[0x0][0x10] ;  /* 0x0000040000057ab9 */ /* 0x000fe20000000800 */
[----:B------:R-:W-:Y:S01]  /*a6c0*/  UMOV UR7, 0xffffffff ;  /* 0xffffffff00077882 */ /* 0x000fe20000000000 */
[----:B------:R-:W-:Y:S01]  /*a6d0*/  UMOV UR8, 0x1 ;  /* 0x0000000100087882 */ /* 0x000fe20000000000 */
[----:B------:R-:W-:Y:S01]  /*a6e0*/  UIMAD.WIDE.U32 UR4, UR4, UR5, URZ ;  /* 0x00000005040472a5 */ /* 0x000fe2000f8e003f */
[----:B------:R-:W-:Y:S01]  /*a6f0*/  IMAD.MOV.U32 R11, RZ, RZ, 0x1 ;  /* 0x00000001ff0b7424 */ /* 0x000fe200078e00ff */
[----:B------:R-:W-:Y:S01]  /*a700*/  USHF.L.U32 UR7, UR7, UR6, URZ ;  /* 0x0000000607077299 */ /* 0x000fe2000800063f */
[----:B------:R-:W-:Y:S01]  /*a710*/  LOP3.LUT R8, R19, 0x2, RZ, 0xfc, !PT ;  /* 0x0000000213087812 */ /* 0x000fe200078efcff */
[----:B------:R-:W-:-:S02]  /*a720*/  USHF.L.U32 UR18, UR8, UR6, URZ ;  /* 0x0000000608127299 */ /* 0x000fc4000800063f */
[----:B------:R-:W-:Y:S01]  /*a730*/  ULOP3.LUT UR17, URZ, UR7, URZ, 0x33, !UPT ;  /* 0x000000073f117292 */ /* 0x000fe2000f8e333f */
[----:B------:R-:W-:Y:S01]  /*a740*/  ULDC UR6, c[0x0][0x14] ;  /* 0x0000050000067ab9 */ /* 0x000fe20000000800 */
[----:B------:R-:W-:Y:S01]  /*a750*/  ULDC.64 UR22, c[0x0][0x198] ;  /* 0x0000660000167ab9 */ /* 0x000fe20000000a00 */
[----:B------:R-:W-:Y:S02]  /*a760*/  UIMAD.WIDE.U32 UR20, UR4, UR6, URZ ;  /* 0x00000006041472a5 */ /* 0x000fe4000f8e003f */
[----:B------:R-:W-:Y:S01]  /*a770*/  UIMAD UR13, UR5, UR6, URZ ;  /* 0x00000006050d72a4 */ /* 0x000fe2000f8e023f */
[----:B0-----:R-:W-:-:S03]  /*a780*/  VIADD R0, R0, 0x1f ;  /* 0x0000001f00007836 */ /* 0x001fc60000000000 */
[----:B------:R-:W-:Y:S02]  /*a790*/  UIADD3 UR13, UR21, UR13, URZ ;  /* 0x0000000d150d7290 */ /* 0x000fe4000fffe03f */
[----:B------:R-:W-:-:S04]  /*a7a0*/  SHF.R.S32.HI R3, RZ, 0x1f, R0 ;  /* 0x0000001fff037819 */ /* 0x000fc80000011400 */
[----:B------:R-:W-:Y:S01]  /*a7b0*/  LEA.HI R10, R3, R0, RZ, 0x5 ;  /* 0x00000000030a7211 */ /* 0x000fe200078f28ff */
[C---:B-1----:R-:W-:Y:S02]  /*a7c0*/  IMAD.SHL.U32 R12, R9.reuse, 0x80, RZ ;  /* 0x00000080090c7824 */ /* 0x042fe400078e00ff */
[----:B------:R-:W-:Y:S01]  /*a7d0*/  IMAD.MOV.U32 R0, RZ, RZ, 0x1 ;  /* 0x00000001ff007424 */ /* 0x000fe200078e00ff */
[----:B------:R-:W-:Y:S01]  /*a7e0*/  SHF.R.S32.HI R10, RZ, 0x5, R10 ;  /* 0x00000005ff0a7819 */ /* 0x000fe2000001140a */
[----:B------:R-:W-:Y:S01]  /*a7f0*/  IMAD.MOV.U32 R3, RZ, RZ, RZ ;  /* 0x000000ffff037224 */ /* 0x000fe200078e00ff */
[----:B------:R-:W-:Y:S01]  /*a800*/  LOP3.LUT R12, R12, 0x80, RZ, 0xc0, !PT ;  /* 0x000000800c0c7812 */ /* 0x000fe200078ec0ff */
[----:B------:R-:W-:Y:S02]  /*a810*/  IMAD.SHL.U32 R9, R9, 0x1000, RZ ;  /* 0x0000100009097824 */ /* 0x000fe400078e00ff */
[----:B------:R-:W-:-:S07]  /*a820*/  VIADD R13, R10, 0x1 ;  /* 0x000000010a0d7836 */ /* 0x000fce0000000000 */
.L_x_307:
[----:B------:R-:W-:-:S03]  /*a830*/  UMOV UR4, 0xffffffff ;  /* 0xffffffff00047882 */ /* 0x000fc60000000000 */
[----:B------:R-:W-:Y:S05]  /*a840*/  BRA.DIV UR4, `(.L_x_297) ;  /* 0x0000000e04807947 */ /* 0x000fea000b800000 */
[----:B------:R-:W-:-:S13]  /*a850*/  ELECT P6, URZ, PT ;  /* 0x00000000003f782f */ /* 0x000fda00038c0000 */
.L_x_317:
[----:B------:R-:W0:Y:S01]  /*a860*/  LDC R4, c[0x0][0x28c] ;  /* 0x0000a300ff047b82 */ /* 0x000e220000000800 */
[----:B------:R-:W-:Y:S01]  /*a870*/  BSSY B1, `(.L_x_298) ;  /* 0x0000038000017945 */ /* 0x000fe20003800000 */
[----:B0-----:R-:W-:-:S13]  /*a880*/  ISETP.LT.OR P6, PT, R4, 0x1, !P6 ;  /* 0x000000010400780c */ /* 0x001fda00077c1670 */
[----:B------:R-:W-:Y:S05]  /*a890*/  @P6 BRA `(.L_x_299) ;  /* 0x0000000000d46947 */ /* 0x000fea0003800000 */
[----:B------:R-:W-:Y:S02]  /*a8a0*/  IMAD R21, R21, 0x100, R12 ;  /* 0x0000010015157824 */ /* 0x000fe400078e020c */
[----:B------:R-:W-:Y:S02]  /*a8b0*/  IMAD.SHL.U32 R20, R20, 0x80, RZ ;  /* 0x0000008014147824 */ /* 0x000fe400078e00ff */
[----:B------:R-:W-:Y:S02]  /*a8c0*/  IMAD.MOV.U32 R24, RZ, RZ, RZ ;  /* 0x000000ffff187224 */ /* 0x000fe400078e00ff */
[----:B------:R-:W-:Y:S02]  /*a8d0*/  IMAD.MOV.U32 R4, RZ, RZ, R13 ;  /* 0x000000ffff047224 */ /* 0x000fe400078e000d */
[----:B------:R-:W-:Y:S02]  /*a8e0*/  IMAD.MOV.U32 R5, RZ, RZ, R0 ;  /* 0x000000ffff057224 */ /* 0x000fe400078e0000 */
[----:B------:R-:W-:-:S07]  /*a8f0*/  IMAD.MOV.U32 R7, RZ, RZ, R3 ;  /* 0x000000ffff077224 */ /* 0x000fce00078e0003 */
.L_x_302:
[----:B------:R-:W0:Y:S01]  /*a900*/  S2R R15, SR_CgaCtaId ;  /* 0x00000000000f7919 */ /* 0x000e220000008800 */
[----:B------:R-:W-:Y:S02]  /*a910*/  MOV R14, 0x400 ;  /* 0x00000400000e7802 */ /* 0x000fe40000000f00 */
[----:B------:R-:W-:Y:S02]  /*a920*/  LOP3.LUT P1, RZ, R18, 0x7f, RZ, 0xc0, !PT ;  /* 0x0000007f12ff7812 */ /* 0x000fe4000782c0ff */
[----:B0-----:R-:W-:Y:S02]  /*a930*/  LEA R22, R15, R14, 0x18 ;  /* 0x0000000e0f167211 */ /* 0x001fe400078ec0ff */
[----:B------:R-:W-:-:S09]  /*a940*/  SHF.L.U32 R14, R5, 0x1f, RZ ;  /* 0x0000001f050e7819 */ /* 0x000fd200000006ff */
[----:B------:R-:W0:Y:S01]  /*a950*/  @!P1 LDC R15, c[0x0][0x500] ;  /* 0x00014000ff0f9b82 */ /* 0x000e220000000800 */
[----:B------:R-:W-:-:S04]  /*a960*/  IMAD R23, R7, 0x8, R22 ;  /* 0x0000000807177824 */ /* 0x000fc800078e0216 */
[----:B------:R-:W1:Y:S02]  /*a970*/  SYNCS.PHASECHK.TRANS64.TRYWAIT P0, [R23+URZ+0x18], R14 ;  /* 0x0000180e170075a7 */ /* 0x000e64000800017f */
[----:B-1----:R-:W-:Y:S05]  /*a980*/  @!P0 BRA `(.L_x_300) ;  /* 0x0000000c00508947 */ /* 0x002fea0003800000 */
.L_x_318:
[----:B-1----:R-:W-:Y:S01]  /*a990*/  PRMT R14, R8, 0x9910, RZ ;  /* 0x00009910080e7816 */ /* 0x002fe200000000ff */
[----:B0-----:R0:W-:Y:S03]  /*a9a0*/  @!P1 SYNCS.ARRIVE.TRANS64 RZ, [R23+URZ], R15 ;  /* 0x0000000f17ff99a7 */ /* 0x0011e6000800003f */
[----:B------:R-:W-:-:S13]  /*a9b0*/  ISETP.NE.AND P0, PT, R14, 0x2, PT ;  /* 0x000000020e00780c */ /* 0x000fda0003f05270 */
[----:B0-----:R-:W-:Y:S05]  /*a9c0*/  @P0 BRA `(.L_x_301) ;  /* 0x0000000000040947 */ /* 0x001fea0003800000 */
[----:B------:R-:W-:Y:S01]  /*a9d0*/  BPT.TRAP 0x1 ;  /* 0x000000040000795c */ /* 0x000fe20000300000 */
.L_x_301:
[----:B------:R-:W-:Y:S01]  /*a9e0*/  IMAD.SHL.U32 R14, R7, 0x2000, RZ ;  /* 0x00002000070e7824 */ /* 0x000fe200078e00ff */
[----:B------:R-:W-:Y:S01]  /*a9f0*/  R2UR UR9, R23 ;  /* 0x00000000170972ca */ /* 0x000fe200000e0000 */
[----:B------:R-:W-:Y:S01]  /*aa00*/  VIADD R4, R4, 0xffffffff ;  /* 0xffffffff04047836 */ /* 0x000fe20000000000 */
[----:B------:R-:W-:Y:S01]  /*aa10*/  R2UR UR11, R20 ;  /* 0x00000000140b72ca */ /* 0x000fe200000e0000 */
[----:B------:R-:W-:Y:S01]  /*aa20*/  UIADD3 UR4, UP0, UR22, 0xf0, URZ ;  /* 0x000000f016047890 */ /* 0x000fe2000ff1e03f */
[----:B------:R-:W-:Y:S01]  /*aa30*/  LOP3.LUT R15, R14, 0x1000, R9, 0xf8, !PT ;  /* 0x000010000e0f7812 */ /* 0x000fe200078ef809 */
[----:B------:R-:W-:Y:S01]  /*aa40*/  UIADD3 UR24, UP1, UR22, 0x1f0, URZ ;  /* 0x000001f016187890 */ /* 0x000fe2000ff3e03f */
[----:B------:R-:W-:Y:S01]  /*aa50*/  IADD3 R14, R22, 0x100, R14 ;  /* 0x00000100160e7810 */ /* 0x000fe20007ffe00e */
[----:B------:R-:W-:Y:S01]  /*aa60*/  UIADD3.X UR5, URZ, UR23, URZ, UP0, !UPT ;  /* 0x000000173f057290 */ /* 0x000fe200087fe43f */
[----:B------:R-:W-:Y:S01]  /*aa70*/  R2UR UR10, R24 ;  /* 0x00000000180a72ca */ /* 0x000fe200000e0000 */
[----:B------:R-:W-:Y:S01]  /*aa80*/  IMAD R15, R15, 0x2, R22 ;  /* 0x000000020f0f7824 */ /* 0x000fe200078e0216 */
[----:B------:R-:W-:Y:S01]  /*aa90*/  R2UR UR14, R14 ;  /* 0x000000000e0e72ca */ /* 0x000fe200000e0000 */
[----:B------:R-:W-:Y:S01]  /*aaa0*/  VIADD R7, R7, 0x1 ;  /* 0x0000000107077836 */ /* 0x000fe20000000000 */
[----:B------:R-:W-:Y:S01]  /*aab0*/  R2UR UR12, R6 ;  /* 0x00000000060c72ca */ /* 0x000fe200000e0000 */
[----:B------:R-:W-:Y:S01]  /*aac0*/  UIADD3.X UR25, URZ, UR23, URZ, UP1, !UPT ;  /* 0x000000173f197290 */ /* 0x000fe20008ffe43f */
[----:B------:R-:W-:Y:S01]  /*aad0*/  R2UR UR8, R15 ;  /* 0x000000000f0872ca */ /* 0x000fe200000e0000 */
[----:B------:R-:W-:Y:S01]  /*aae0*/  UMOV UR6, 0x0 ;  /* 0x0000000000067882 */ /* 0x000fe20000000000 */
[----:B------:R-:W-:Y:S01]  /*aaf0*/  R2UR UR19, R21 ;  /* 0x00000000151372ca */ /* 0x000fe200000e0000 */
[----:B------:R-:W-:Y:S01]  /*ab00*/  UMOV UR7, 0x10000000 ;  /* 0x1000000000077882 */ /* 0x000fe20000000000 */
[----:B------:R-:W-:Y:S01]  /*ab10*/  ISETP.GT.AND P1, PT, R4, 0x1, PT ;  /* 0x000000010400780c */ /* 0x000fe20003f24270 */
[----:B------:R-:W-:Y:S01]  /*ab20*/  UMOV UR26, 0x30000 ;  /* 0x00030000001a7882 */ /* 0x000fe20000000000 */
[----:B------:R-:W-:Y:S01]  /*ab30*/  ISETP.NE.AND P0, PT, R7, 0x3, PT ;  /* 0x000000030700780c */ /* 0x000fe20003f05270 */
[----:B------:R-:W-:-:S03]  /*ab40*/  VIADD R24, R24, 0x20 ;  /* 0x0000002018187836 */ /* 0x000fc60000000000 */
[----:B------:R-:W-:Y:S02]  /*ab50*/  SEL R14, RZ, 0x1, P0 ;  /* 0x00000001ff0e7807 */ /* 0x000fe40000000000 */
[----:B------:R-:W-:Y:S01]  /*ab60*/  SEL R7, R7, RZ, P0 ;  /* 0x000000ff07077207 */ /* 0x000fe20000000000 */
[----:B------:R-:W-:Y:S01]  /*ab70*/  UIADD3 UR15, UR8, 0x6100, URZ ;  /* 0x00006100080f7890 */ /* 0x000fe2000fffe03f */
[----:B------:R-:W-:Y:S02]  /*ab80*/  LOP3.LUT R5, R5, R14, RZ, 0x3c, !PT ;  /* 0x0000000e05057212 */ /* 0x000fe400078e3cff */
[----:B------:R-:W-:Y:S02]  /*ab90*/  UMOV UR8, UR14 ;  /* 0x0000000e00087c82 */ /* 0x000fe40008000000 */
[----:B------:R0:W-:Y:S02]  /*aba0*/  UTMALDG.3D [UR8], [UR4], desc[UR6] ;  /* 0x00000608040075b4 */ /* 0x0001e40008011000 */
[----:B0-----:R-:W-:Y:S01]  /*abb0*/  UMOV UR8, UR15 ;  /* 0x0000000f00087c82 */ /* 0x001fe20008000000 */
[----:B------:R-:W-:-:S02]  /*abc0*/  UMOV UR11, UR19 ;  /* 0x00000013000b7c82 */ /* 0x000fc40008000000 */
[----:B------:R0:W-:Y:S02]  /*abd0*/  UTMALDG.3D.MULTICAST [UR8], [UR24], UR26, desc[UR6] ;  /* 0x00000608180073b4 */ /* 0x0001e4000801181a */
[----:B0-----:R-:W-:Y:S05]  /*abe0*/  @P1 BRA `(.L_x_302) ;  /* 0xfffffffc00441947 */ /* 0x001fea000383ffff */
.L_x_299:
[----:B------:R-:W-:Y:S05]  /*abf0*/  BSYNC B1 ;  /* 0x0000000000017941 */ /* 0x000fea0003800000 */
.L_x_298:
[----:B------:R-:W-:Y:S01]  /*ac00*/  LOP3.LUT P1, RZ, R11, 0xff, RZ, 0xc0, !PT ;  /* 0x000000ff0bff7812 */ /* 0x000fe2000782c0ff */
[C---:B------:R-:W-:Y:S01]  /*ac10*/  IMAD.IADD R6, R10.reuse, 0x1, R3 ;  /* 0x000000010a067824 */ /* 0x040fe200078e0203 */
[----:B------:R-:W-:Y:S01]  /*ac20*/  ULDC.64 UR4, c[0x0][0x650] ;  /* 0x0001940000047ab9 */ /* 0x000fe20000000a00 */
[----:B------:R-:W-:Y:S01]  /*ac30*/  ISETP.GE.U32.AND P2, PT, R10, 0x3, PT ;  /* 0x000000030a00780c */ /* 0x000fe20003f46070 */
[----:B------:R-:W-:Y:S01]  /*ac40*/  BSSY B1, `(.L_x_303) ;  /* 0x000006c000017945 */ /* 0x000fe20003800000 */
[----:B------:R-:W-:Y:S01]  /*ac50*/  IMAD.MOV.U32 R20, RZ, RZ, -0x1 ;  /* 0xffffffffff147424 */ /* 0x000fe200078e00ff */
[----:B------:R-:W-:Y:S01]  /*ac60*/  ISETP.GT.U32.AND P0, PT, R6, 0x2, PT ;  /* 0x000000020600780c */ /* 0x000fe20003f04070 */
[----:B------:R-:W-:Y:S01]  /*ac70*/  IMAD.MOV.U32 R21, RZ, RZ, -0x1 ;  /* 0xffffffffff157424 */ /* 0x000fe200078e00ff */
[----:B------:R-:W-:Y:S02]  /*ac80*/  PRMT R11, RZ, 0x7610, R11 ;  /* 0x00007610ff0b7816 */ /* 0x000fe4000000000b */
[----:B------:R-:W-:-:S03]  /*ac90*/  ISETP.LT.U32.AND P0, PT, R10, 0x3, P0 ;  /* 0x000000030a00780c */ /* 0x000fc60000701070 */
[----:B------:R-:W0:Y:S01]  /*aca0*/  @P1 S2R R5, SR_CgaCtaId ;  /* 0x0000000000051919 */ /* 0x000e220000008800 */
[----:B------:R-:W-:-:S04]  /*acb0*/  @P1 MOV R4, 0x400 ;  /* 0x0000040000041802 */ /* 0x000fc80000000f00 */
[----:B0-----:R-:W-:Y:S01]  /*acc0*/  @P1 LEA R3, R5, R4, 0x18 ;  /* 0x0000000405031211 */ /* 0x001fe200078ec0ff */
[----:B------:R-:W-:-:S03]  /*acd0*/  IMAD.WIDE.U32 R4, R6, -0x55555555, RZ ;  /* 0xaaaaaaab06047825 */ /* 0x000fc600078e00ff */
[----:B------:R0:W-:Y:S01]  /*ace0*/  @P1 SYNCS.ARRIVE.TRANS64.A1T0 RZ, [R3+URZ+0x48], RZ ;  /* 0x000048ff03ff19a7 */ /* 0x0001e2000810003f */
[----:B------:R-:W-:Y:S02]  /*acf0*/  IADD3 R16, P1, R16, UR20, RZ ;  /* 0x0000001410107c10 */ /* 0x000fe4000ff3e0ff */
[----:B------:R-:W-:Y:S02]  /*ad00*/  SHF.R.U32.HI R5, RZ, 0x1, R5 ;  /* 0x00000001ff057819 */ /* 0x000fe40000011605 */
[----:B------:R-:W-:Y:S02]  /*ad10*/  IADD3.X R17, R17, UR13, RZ, P1, !PT ;  /* 0x0000000d11117c10 */ /* 0x000fe40008ffe4ff */
[----:B------:R-:W-:Y:S02]  /*ad20*/  PRMT R4, RZ, 0x7610, R4 ;  /* 0x00007610ff047816 */ /* 0x000fe40000000004 */
[----:B0-----:R-:W-:Y:S02]  /*ad30*/  SEL R3, RZ, 0x1, !P0 ;  /* 0x00000001ff037807 */ /* 0x001fe40004000000 */
[----:B------:R-:W-:-:S02]  /*ad40*/  ISETP.GE.U32.AND P0, PT, R16, UR4, PT ;  /* 0x0000000410007c0c */ /* 0x000fc4000bf06070 */
[----:B------:R-:W-:Y:S01]  /*ad50*/  LOP3.LUT R0, R0, R3, RZ, 0x3c, !PT ;  /* 0x0000000300007212 */ /* 0x000fe200078e3cff */
[----:B------:R-:W-:Y:S01]  /*ad60*/  IMAD R3, R5, -0x3, R6 ;  /* 0xfffffffd05037824 */ /* 0x000fe200078e0206 */
[----:B------:R-:W-:Y:S01]  /*ad70*/  ISETP.GE.U32.AND.EX P0, PT, R17, UR5, PT, P0 ;  /* 0x0000000511007c0c */ /* 0x000fe2000bf06100 */
[----:B------:R-:W-:Y:S01]  /*ad80*/  IMAD.MOV.U32 R6, RZ, RZ, -0x1 ;  /* 0xffffffffff067424 */ /* 0x000fe200078e00ff */
[----:B------:R-:W-:-:S11]  /*ad90*/  @P2 LOP3.LUT R0, R0, 0x1, R5, 0x78, !PT ;  /* 0x0000000100002812 */ /* 0x000fd600078e7805 */
[----:B------:R-:W-:Y:S05]  /*ada0*/  @P0 BRA `(.L_x_304) ;  /* 0x0000000400540947 */ /* 0x000fea0003800000 */
[----:B------:R-:W0:Y:S01]  /*adb0*/  S2R R15, SR_CTAID.X ;  /* 0x00000000000f7919 */ /* 0x000e220000002500 */
[----:B------:R-:W-:Y:S01]  /*adc0*/  ULDC.64 UR4, c[0x0][0x628] ;  /* 0x00018a0000047ab9 */ /* 0x000fe20000000a00 */
[----:B------:R-:W-:Y:S01]  /*add0*/  ULDC UR7, c[0x0][0x630] ;  /* 0x00018c0000077ab9 */ /* 0x000fe20000000800 */
[----:B------:R-:W-:Y:S01]  /*ade0*/  ISETP.NE.U32.AND P0, PT, RZ, UR4, PT ;  /* 0x00000004ff007c0c */ /* 0x000fe2000bf05070 */
[----:B------:R-:W1:Y:S01]  /*adf0*/  S2R R20, SR_CTAID.Y ;  /* 0x0000000000147919 */ /* 0x000e620000002600 */
[----:B------:R-:W-:Y:S01]  /*ae00*/  ULDC UR8, c[0x0][0x150] ;  /* 0x0000540000087ab9 */ /* 0x000fe20000000800 */
[----:B------:R-:W-:Y:S01]  /*ae10*/  IMAD.MOV.U32 R4, RZ, RZ, R16 ;  /* 0x000000ffff047224 */ /* 0x000fe200078e0010 */
[----:B------:R-:W-:Y:S01]  /*ae20*/  ISETP.NE.AND.EX P0, PT, RZ, UR5, PT, P0 ;  /* 0x00000005ff007c0c */ /* 0x000fe2000bf05300 */
[----:B------:R-:W-:Y:S01]  /*ae30*/  IMAD.MOV.U32 R5, RZ, RZ, R17 ;  /* 0x000000ffff057224 */ /* 0x000fe200078e0011 */
[----:B0-----:R-:W-:-:S11]  /*ae40*/  I2FP.F32.U32 R22, R15 ;  /* 0x0000000f00167245 */ /* 0x001fd60000201000 */
[----:B------:R-:W-:Y:S05]  /*ae50*/  @!P0 BRA `(.L_x_305) ;  /* 0x0000000000288947 */ /* 0x000fea0003800000 */
[----:B------:R-:W-:Y:S02]  /*ae60*/  ULDC UR6, c[0x0][0x634] ;  /* 0x00018d0000067ab9 */ /* 0x000fe40000000800 */
[----:B------:R-:W-:-:S05]  /*ae70*/  IADD3 R5, P0, R16, UR6, RZ ;  /* 0x0000000610057c10 */ /* 0x000fca000ff1e0ff */
[----:B------:R-:W-:-:S04]  /*ae80*/  IMAD.X R21, RZ, RZ, R17, P0 ;  /* 0x000000ffff157224 */ /* 0x000fc800000e0611 */
[----:B------:R-:W-:-:S04]  /*ae90*/  IMAD.WIDE.U32 R6, R21, UR4, RZ ;  /* 0x0000000415067c25 */ /* 0x000fc8000f8e00ff */
[----:B------:R-:W-:-:S04]  /*aea0*/  IMAD.WIDE.U32 R6, P0, R5, UR5, R6 ;  /* 0x0000000505067c25 */ /* 0x000fc8000f800006 */
[----:B------:R-:W-:-:S04]  /*aeb0*/  IMAD.WIDE.U32 R4, R5, UR4, RZ ;  /* 0x0000000405047c25 */ /* 0x000fc8000f8e00ff */
[----:B------:R-:W-:Y:S01]  /*aec0*/  IMAD.MOV.U32 R4, RZ, RZ, R7 ;  /* 0x000000ffff047224 */ /* 0x000fe200078e0007 */
[----:B------:R-:W-:Y:S01]  /*aed0*/  IADD3 RZ, P1, R5, R6, RZ ;  /* 0x0000000605ff7210 */ /* 0x000fe20007f3e0ff */
[----:B------:R-:W-:-:S04]  /*aee0*/  IMAD.X R5, RZ, RZ, RZ, P0 ;  /* 0x000000ffff057224 */ /* 0x000fc800000e06ff */
[----:B------:R-:W-:-:S08]  /*aef0*/  IMAD.WIDE.U32.X R4, R21, UR5, R4, P1 ;  /* 0x0000000515047c25 */ /* 0x000fd000088e0404 */
.L_x_305:
[--C-:B------:R-:W-:Y:S01]  /*af00*/  SHF.R.U64 R14, R4, UR7, R5.reuse ;  /* 0x00000007040e7c19 */ /* 0x100fe20008001205 */
[----:B------:R-:W-:Y:S01]  /*af10*/  FMUL R22, R22, UR8 ;  /* 0x0000000816167c20 */ /* 0x000fe20008400000 */
[----:B------:R-:W-:Y:S01]  /*af20*/  SHF.R.U32.HI R4, RZ, UR7, R5 ;  /* 0x00000007ff047c19 */ /* 0x000fe20008011605 */
[----:B------:R-:W0:Y:S01]  /*af30*/  LDC R6, c[0x0][0x144] ;  /* 0x00005100ff067b82 */ /* 0x000e220000000800 */
[----:B------:R-:W-:Y:S01]  /*af40*/  IADD3 R5, P0, RZ, -R14, RZ ;  /* 0x8000000eff057210 */ /* 0x000fe20007f1e0ff */
[----:B------:R-:W-:Y:S01]  /*af50*/  ULDC UR6, c[0x0][0x154] ;  /* 0x0000550000067ab9 */ /* 0x000fe20000000800 */
[----:B-1----:R-:W-:Y:S01]  /*af60*/  I2FP.F32.U32 R7, R20 ;  /* 0x0000001400077245 */ /* 0x002fe20000201000 */
[----:B------:R-:W1:Y:S01]  /*af70*/  F2I.U32.TRUNC.NTZ R22, R22 ;  /* 0x0000001600167305 */ /* 0x000e62000020f000 */
[----:B------:R-:W-:Y:S01]  /*af80*/  ULDC.64 UR4, c[0x0][0x620] ;  /* 0x0001880000047ab9 */ /* 0x000fe20000000a00 */
[----:B------:R-:W-:Y:S01]  /*af90*/  IMAD.X R4, RZ, RZ, ~R4, P0 ;  /* 0x000000ffff047224 */ /* 0x000fe200000e0e04 */
[----:B------:R-:W-:Y:S01]  /*afa0*/  ISETP.NE.AND P2, PT, R2, 0x1, PT ;  /* 0x000000010200780c */ /* 0x000fe20003f45270 */
[----:B------:R-:W-:Y:S01]  /*afb0*/  FMUL R23, R7, UR6 ;  /* 0x0000000607177c20 */ /* 0x000fe20008400000 */
[----:B------:R-:W2:Y:S01]  /*afc0*/  LDC R25, c[0x0][0x148] ;  /* 0x00005200ff197b82 */ /* 0x000ea20000000800 */
[----:B------:R-:W-:Y:S01]  /*afd0*/  IMAD R4, R4, UR4, RZ ;  /* 0x0000000404047c24 */ /* 0x000fe2000f8e02ff */
[----:B------:R-:W-:-:S02]  /*afe0*/  ULDC.64 UR6, c[0x0][0x640] ;  /* 0x0001900000067ab9 */ /* 0x000fc40000000a00 */
[----:B------:R-:W-:Y:S01]  /*aff0*/  ISETP.NE.U32.AND P0, PT, RZ, UR6, PT ;  /* 0x00000006ff007c0c */ /* 0x000fe2000bf05070 */
[----:B------:R-:W3:Y:S01]  /*b000*/  F2I.U32.TRUNC.NTZ R23, R23 ;  /* 0x0000001700177305 */ /* 0x000ee2000020f000 */
[C---:B------:R-:W-:Y:S02]  /*b010*/  IMAD R7, R5.reuse, UR5, R4 ;  /* 0x0000000505077c24 */ /* 0x040fe4000f8e0204 */
[----:B------:R-:W-:Y:S01]  /*b020*/  IMAD.WIDE.U32 R4, R5, UR4, R16 ;  /* 0x0000000405047c25 */ /* 0x000fe2000f8e0010 */
[----:B------:R-:W-:Y:S01]  /*b030*/  ULDC UR4, c[0x0][0x618] ;  /* 0x0001860000047ab9 */ /* 0x000fe20000000800 */
[----:B------:R-:W-:Y:S02]  /*b040*/  ISETP.NE.AND.EX P0, PT, RZ, UR7, PT, P0 ;  /* 0x00000007ff007c0c */ /* 0x000fe4000bf05300 */
[----:B------:R-:W-:Y:S02]  /*b050*/  IMAD.IADD R5, R5, 0x1, R7 ;  /* 0x0000000105057824 */ /* 0x000fe400078e0207 */
[----:B-1----:R-:W-:-:S03]  /*b060*/  IMAD.MOV R22, RZ, RZ, -R22 ;  /* 0x000000ffff167224 */ /* 0x002fc600078e0a16 */
[----:B------:R-:W-:Y:S01]  /*b070*/  SHF.R.U64 R21, R4, UR4, R5 ;  /* 0x0000000404157c19 */ /* 0x000fe20008001205 */
[----:B0-----:R-:W-:Y:S01]  /*b080*/  IMAD R15, R6, R22, R15 ;  /* 0x00000016060f7224 */ /* 0x001fe200078e020f */
[----:B------:R-:W-:Y:S01]  /*b090*/  SHF.R.U32.HI R4, RZ, UR4, R5 ;  /* 0x00000004ff047c19 */ /* 0x000fe20008011605 */
[----:B------:R-:W-:Y:S01]  /*b0a0*/  ULDC UR4, c[0x0][0x608] ;  /* 0x0001820000047ab9 */ /* 0x000fe20000000800 */
[----:B---3--:R-:W-:Y:S02]  /*b0b0*/  IMAD.MOV R6, RZ, RZ, -R23 ;  /* 0x000000ffff067224 */ /* 0x008fe400078e0a17 */
[--C-:B------:R-:W-:Y:S02]  /*b0c0*/  SHF.R.U64 R22, R21, UR4, R4.reuse ;  /* 0x0000000415167c19 */ /* 0x100fe40008001204 */
[----:B------:R-:W-:Y:S01]  /*b0d0*/  SHF.R.U32.HI R5, RZ, UR4, R4 ;  /* 0x00000004ff057c19 */ /* 0x000fe20008011604 */
[----:B------:R-:W-:Y:S01]  /*b0e0*/  ULDC UR4, c[0x0][0x658] ;  /* 0x0001960000047ab9 */ /* 0x000fe20000000800 */
[----:B--2---:R-:W-:-:S02]  /*b0f0*/  @P2 IMAD R15, R25, R6, R20 ;  /* 0x00000006190f2224 */ /* 0x004fc400078e0214 */
[--C-:B------:R-:W-:Y:S02]  /*b100*/  SHF.R.U64 R20, R22, UR4, R5.reuse ;  /* 0x0000000416147c19 */ /* 0x100fe40008001205 */
[----:B------:R-:W-:-:S03]  /*b110*/  SHF.R.U32.HI R23, RZ, UR4, R5 ;  /* 0x00000004ff177c19 */ /* 0x000fc60008011605 */
[----:B------:R-:W-:Y:S02]  /*b120*/  IMAD.MOV.U32 R6, RZ, RZ, R20 ;  /* 0x000000ffff067224 */ /* 0x000fe400078e0014 */
[----:B------:R-:W-:Y:S01]  /*b130*/  IMAD.MOV.U32 R5, RZ, RZ, R23 ;  /* 0x000000ffff057224 */ /* 0x000fe200078e0017 */
[----:B------:R-:W-:Y:S06]  /*b140*/  @!P0 BRA `(.L_x_306) ;  /* 0x00000000002c8947 */ /* 0x000fec0003800000 */
        /* <DEDUP_REMOVED lines=9> */
[----:B------:R-:W-:-:S04]  /*b1e0*/  IMAD.WIDE.U32.X R4, R23, UR7, R4, P1 ;  /* 0x0000000717047c25 */ /* 0x000fc800088e0404 */
[----:B------:R-:W-:-:S07]  /*b1f0*/  IMAD.MOV.U32 R6, RZ, RZ, R4 ;  /* 0x000000ffff067224 */ /* 0x000fce00078e0004 */
.L_x_306:
[----:B------:R-:W-:Y:S01]  /*b200*/  ULDC UR4, c[0x0][0x648] ;  /* 0x0001920000047ab9 */ /* 0x000fe20000000800 */
[----:B------:R-:W-:Y:S01]  /*b210*/  LOP3.LUT R4, R22, UR17, RZ, 0xc0, !PT ;  /* 0x0000001116047c12 */ /* 0x000fe2000f8ec0ff */
[----:B------:R-:W-:Y:S01]  /*b220*/  ULDC UR5, c[0x0][0x610] ;  /* 0x0001840000057ab9 */ /* 0x000fe20000000800 */
[----:B------:R-:W-:Y:S01]  /*b230*/  SHF.R.U64 R5, R6, UR4, R5 ;  /* 0x0000000406057c19 */ /* 0x000fe20008001205 */
[----:B------:R-:W-:Y:S01]  /*b240*/  ULDC UR4, c[0x0][0x638] ;  /* 0x00018e0000047ab9 */ /* 0x000fe20000000800 */
[----:B------:R-:W-:Y:S01]  /*b250*/  LOP3.LUT R21, R21, UR16, RZ, 0xc0, !PT ;  /* 0x0000001015157c12 */ /* 0x000fe2000f8ec0ff */
[----:B------:R-:W-:Y:S02]  /*b260*/  IMAD.MOV.U32 R6, RZ, RZ, R14 ;  /* 0x000000ffff067224 */ /* 0x000fe400078e000e */
[----:B------:R-:W-:Y:S02]  /*b270*/  IMAD.MOV R7, RZ, RZ, -R5 ;  /* 0x000000ffff077224 */ /* 0x000fe400078e0a05 */
[----:B------:R-:W-:-:S02]  /*b280*/  IMAD R4, R5, UR18, R4 ;  /* 0x0000001205047c24 */ /* 0x000fc4000f8e0204 */
[----:B------:R-:W-:Y:S01]  /*b290*/  IMAD R20, R7, UR4, R20 ;  /* 0x0000000407147c24 */ /* 0x000fe2000f8e0214 */
[----:B------:R-:W-:Y:S01]  /*b2a0*/  ULDC UR4, c[0x0][0x600] ;  /* 0x0001800000047ab9 */ /* 0x000fe20000000800 */
[----:B------:R-:W-:Y:S02]  /*b2b0*/  IMAD R15, R4, UR5, R15 ;  /* 0x00000005040f7c24 */ /* 0x000fe4000f8e020f */
[----:B------:R-:W-:Y:S02]  /*b2c0*/  IMAD R20, R20, UR4, R21 ;  /* 0x0000000414147c24 */ /* 0x000fe4000f8e0215 */
[----:B------:R-:W-:-:S03]  /*b2d0*/  IMAD.MOV.U32 R4, RZ, RZ, 0x1 ;  /* 0x00000001ff047424 */ /* 0x000fc600078e00ff */
[----:B------:R-:W-:Y:S02]  /*b2e0*/  SEL R21, R20, R15, !P2 ;  /* 0x0000000f14157207 */ /* 0x000fe40005000000 */
[----:B------:R-:W-:-:S07]  /*b2f0*/  SEL R20, R15, R20, !P2 ;  /* 0x000000140f147207 */ /* 0x000fce0005000000 */
.L_x_304:
[----:B------:R-:W-:Y:S05]  /*b300*/  BSYNC B1 ;  /* 0x0000000000017941 */ /* 0x000fea0003800000 */
.L_x_303:
[----:B------:R-:W-:-:S13]  /*b310*/  LOP3.LUT P0, RZ, R4, 0xff, RZ, 0xc0, !PT ;  /* 0x000000ff04ff7812 */ /* 0x000fda000780c0ff */
[----:B------:R-:W-:Y:S05]  /*b320*/  @P0 BRA `(.L_x_307) ;  /* 0xfffffff400400947 */ /* 0x000fea000383ffff */
[----:B------:R-:W-:Y:S05]  /*b330*/  BSYNC B0 ;  /* 0x0000000000007941 */ /* 0x000fea0003800000 */
.L_x_296:
[----:B------:R-:W-:-:S03]  /*b340*/  UMOV UR4, 0xffffffff ;  /* 0xffffffff00047882 */ /* 0x000fc60000000000 */
[----:B------:R-:W-:Y:S05]  /*b350*/  BRA.DIV UR4, `(.L_x_308) ;  /* 0x0000000204f07947 */ /* 0x000fea000b800000 */
[----:B------:R-:W-:-:S13]  /*b360*/  ELECT P6, URZ, PT ;  /* 0x00000000003f782f */ /* 0x000fda00038c0000 */
.L_x_321:
[----:B------:R-:W-:Y:S04]  /*b370*/  BSSY B0, `(.L_x_309) ;  /* 0x0000022000007945 */ /* 0x000fe80003800000 */
[----:B------:R-:W-:Y:S05]  /*b380*/  @!P6 BRA `(.L_x_310) ;  /* 0x000000000080e947 */ /* 0x000fea0003800000 */
[----:B------:R-:W-:-:S04]  /*b390*/  LOP3.LUT R19, R19, 0x2, RZ, 0xfc, !PT ;  /* 0x0000000213137812 */ /* 0x000fc800078efcff */
[----:B------:R-:W-:-:S13]  /*b3a0*/  ISETP.NE.AND P0, PT, R19, 0x3, PT ;  /* 0x000000031300780c */ /* 0x000fda0003f05270 */
[----:B------:R-:W-:Y:S05]  /*b3b0*/  @!P0 BRA `(.L_x_311) ;  /* 0x0000000000048947 */ /* 0x000fea0003800000 */
[----:B------:R-:W-:Y:S01]  /*b3c0*/  BPT.TRAP 0x1 ;  /* 0x000000040000795c */ /* 0x000fe20000300000 */
.L_x_311:
[----:B------:R-:W0:Y:S01]  /*b3d0*/  S2R R5, SR_CgaCtaId ;  /* 0x0000000000057919 */ /* 0x000e220000008800 */
[----:B------:R-:W-:Y:S02]  /*b3e0*/  MOV R2, 0x400 ;  /* 0x0000040000027802 */ /* 0x000fe40000000f00 */
[----:B------:R-:W-:Y:S02]  /*b3f0*/  SHF.L.U32 R4, R0, 0x1f, RZ ;  /* 0x0000001f00047819 */ /* 0x000fe400000006ff */
[----:B0-----:R-:W-:-:S05]  /*b400*/  LEA R2, R5, R2, 0x18 ;  /* 0x0000000205027211 */ /* 0x001fca00078ec0ff */
[----:B------:R-:W-:-:S04]  /*b410*/  VIADD R2, R2, 0x18 ;  /* 0x0000001802027836 */ /* 0x000fc80000000000 */
[C---:B------:R-:W-:Y:S02]  /*b420*/  IMAD R7, R3.reuse, 0x8, R2 ;  /* 0x0000000803077824 */ /* 0x040fe400078e0202 */
[----:B------:R-:W-:Y:S02]  /*b430*/  VIADD R3, R3, 0x1 ;  /* 0x0000000103037836 */ /* 0x000fe40000000000 */
[----:B------:R-:W0:Y:S03]  /*b440*/  SYNCS.PHASECHK.TRANS64.TRYWAIT P0, [R7+URZ], R4 ;  /* 0x00000004070075a7 */ /* 0x000e26000800017f */
[----:B------:R-:W-:-:S04]  /*b450*/  ISETP.NE.AND P1, PT, R3, 0x3, PT ;  /* 0x000000030300780c */ /* 0x000fc80003f25270 */
[----:B------:R-:W-:Y:S02]  /*b460*/  SEL R5, RZ, 0x1, P1 ;  /* 0x00000001ff057807 */ /* 0x000fe40000800000 */
[----:B------:R-:W-:Y:S02]  /*b470*/  SEL R3, R3, RZ, P1 ;  /* 0x000000ff03037207 */ /* 0x000fe40000800000 */
[----:B------:R-:W-:-:S03]  /*b480*/  LOP3.LUT R9, R0, R5, RZ, 0x3c, !PT ;  /* 0x0000000500097212 */ /* 0x000fc600078e3cff */
[----:B------:R-:W-:Y:S01]  /*b490*/  IMAD R6, R3, 0x8, R2 ;  /* 0x0000000803067824 */ /* 0x000fe200078e0202 */
[----:B------:R-:W-:Y:S01]  /*b4a0*/  SHF.L.U32 R5, R9, 0x1f, RZ ;  /* 0x0000001f09057819 */ /* 0x000fe200000006ff */
[----:B0-----:R-:W-:Y:S06]  /*b4b0*/  @!P0 BRA `(.L_x_312) ;  /* 0x0000000000b88947 */ /* 0x001fec0003800000 */
.L_x_322:
[----:B------:R-:W1:Y:S01]  /*b4c0*/  SYNCS.PHASECHK.TRANS64.TRYWAIT P0, [R6+URZ], R5 ;  /* 0x00000005060075a7 */ /* 0x000e62000800017f */
[----:B------:R-:W-:-:S05]  /*b4d0*/  VIADD R0, R3, 0x1 ;  /* 0x0000000103007836 */ /* 0x000fca0000000000 */
[----:B------:R-:W-:-:S04]  /*b4e0*/  ISETP.NE.AND P1, PT, R0, 0x3, PT ;  /* 0x000000030000780c */ /* 0x000fc80003f25270 */
[----:B0-----:R-:W-:Y:S02]  /*b4f0*/  SEL R4, RZ, 0x1, P1 ;  /* 0x00000001ff047807 */ /* 0x001fe40000800000 */
[----:B------:R-:W-:Y:S02]  /*b500*/  SEL R3, R0, RZ, P1 ;  /* 0x000000ff00037207 */ /* 0x000fe40000800000 */
[----:B------:R-:W-:Y:S01]  /*b510*/  LOP3.LUT R0, R9, R4, RZ, 0x3c, !PT ;  /* 0x0000000409007212 */ /* 0x000fe200078e3cff */
[----:B-1----:R-:W-:Y:S06]  /*b520*/  @!P0 BRA `(.L_x_313) ;  /* 0x0000000000b08947 */ /* 0x002fec0003800000 */
.L_x_323:
[----:B------:R-:W-:Y:S01]  /*b530*/  IMAD R3, R3, 0x8, R2 ;  /* 0x0000000803037824 */ /* 0x000fe200078e0202 */
[----:B------:R-:W-:-:S07]  /*b540*/  SHF.L.U32 R0, R0, 0x1f, RZ ;  /* 0x0000001f00007819 */ /* 0x000fce00000006ff */
.L_x_314:
[----:B-1----:R1:W2:Y:S02]  /*b550*/  SYNCS.PHASECHK.TRANS64.TRYWAIT P0, [R3+URZ], R0 ;  /* 0x00000000030075a7 */ /* 0x0022a4000800017f */
[----:B--2---:R-:W-:Y:S05]  /*b560*/  @!P0 NANOSLEEP.SYNCS 0x989680 ;  /* 0x009896800000895d */ /* 0x004fea0003900000 */
[----:B------:R-:W2:Y:S02]  /*b570*/  @!P0 SYNCS.PHASECHK.TRANS64 P0, [R3+URZ], R0 ;  /* 0x00000000030085a7 */ /* 0x000ea4000800007f */
[----:B--2---:R-:W-:Y:S05]  /*b580*/  @!P0 BRA `(.L_x_314) ;  /* 0xfffffffc00f08947 */ /* 0x004fea000383ffff */
.L_x_310:
[----:B------:R-:W-:Y:S05]  /*b590*/  BSYNC B0 ;  /* 0x0000000000007941 */ /* 0x000fea0003800000 */
.L_x_309:
[----:B------:R-:W-:Y:S05]  /*b5a0*/  EXIT ;  /* 0x000000000000794d */ /* 0x000fea0003800000 */
.L_x_21:
[----:B---3--:R3:W4:Y:S02]  /*b5b0*/  SYNCS.PHASECHK.TRANS64.TRYWAIT P1, [R3+URZ], R0 ;  /* 0x00000000030075a7 */ /* 0x008724000802017f */
[----:B----4-:R-:W-:Y:S05]  /*b5c0*/  @!P1 NANOSLEEP.SYNCS 0x989680 ;  /* 0x009896800000995d */ /* 0x010fea0003900000 */
[----:B------:R-:W4:Y:S02]  /*b5d0*/  @!P1 SYNCS.PHASECHK.TRANS64 P1, [R3+URZ], R0 ;  /* 0x00000000030095a7 */ /* 0x000f24000802007f */
[----:B----4-:R-:W-:Y:S05]  /*b5e0*/  @!P1 BRA `(.L_x_21) ;  /* 0xfffffffc00f09947 */ /* 0x010fea000383ffff */
[----:B------:R-:W-:Y:S05]  /*b5f0*/  BRA `(.L_x_20) ;  /* 0xffffff5c00c07947 */ /* 0x000fea000383ffff */
.L_x_26:
[----:B-1----:R1:W2:Y:S02]  /*b600*/  SYNCS.PHASECHK.TRANS64.TRYWAIT P1, [R5+URZ], R4 ;  /* 0x00000004050075a7 */ /* 0x0022a4000802017f */
[----:B--2---:R-:W-:Y:S05]  /*b610*/  @!P1 NANOSLEEP.SYNCS 0x989680 ;  /* 0x009896800000995d */ /* 0x004fea0003900000 */
[----:B------:R-:W2:Y:S02]  /*b620*/  @!P1 SYNCS.PHASECHK.TRANS64 P1, [R5+URZ], R4 ;  /* 0x00000004050095a7 */ /* 0x000ea4000802007f */
[----:B--2---:R-:W-:Y:S05]  /*b630*/  @!P1 BRA `(.L_x_26) ;  /* 0xfffffffc00f09947 */ /* 0x004fea000383ffff */
[----:B------:R-:W-:Y:S05]  /*b640*/  BRA `(.L_x_25) ;  /* 0xffffff6000747947 */ /* 0x000fea000383ffff */
.L_x_297:
[----:B------:R-:W-:Y:S01]  /*b650*/  BSSY B1, `(.L_x_315) ;  /* 0x0000006000017945 */ /* 0x000fe20003800000 */
[----:B------:R-:W-:-:S07]  /*b660*/  IMAD.MOV.U32 R15, RZ, RZ, -0x1 ;  /* 0xffffffffff0f7424 */ /* 0x000fce00078e00ff */
[----:B------:R-:W-:Y:S05]  /*b670*/  WARPSYNC.COLLECTIVE R15, `(.L_x_316) ;  /* 0x000000000f0c7348 */ /* 0x000fea0003c00000 */
[----:B------:R-:W-:Y:S02]  /*b680*/  ELECT P6, UR62, PT ;  /* 0x00000000003e782f */ /* 0x000fe400038c0000 */
[----:B------:R-:W-:Y:S01]  /*b690*/  MOV R14, UR62 ;  /* 0x0000003e000e7c02 */ /* 0x000fe20008000f00 */
[----:B------:R-:W-:Y:S10]  /*b6a0*/  ENDCOLLECTIVE ;  /* 0x000000000000791b */ /* 0x000ff40003800000 */
.L_x_316:
[----:B------:R-:W-:Y:S05]  /*b6b0*/  BSYNC B1 ;  /* 0x0000000000017941 */ /* 0x000fea0003800000 */
.L_x_315:
[----:B------:R-:W-:Y:S05]  /*b6c0*/  BRA `(.L_x_317) ;  /* 0xfffffff000647947 */ /* 0x000fea000383ffff */
.L_x_300:
[----:B-1----:R1:W2:Y:S02]  /*b6d0*/  SYNCS.PHASECHK.TRANS64.TRYWAIT P0, [R23+URZ+0x18], R14 ;  /* 0x0000180e170075a7 */ /* 0x0022a4000800017f */
[----:B--2---:R-:W-:Y:S05]  /*b6e0*/  @!P0 NANOSLEEP.SYNCS 0x989680 ;  /* 0x009896800000895d */ /* 0x004fea0003900000 */
[----:B------:R-:W2:Y:S02]  /*b6f0*/  @!P0 SYNCS.PHASECHK.TRANS64 P0, [R23+URZ+0x18], R14 ;  /* 0x0000180e170085a7 */ /* 0x000ea4000800007f */
[----:B--2---:R-:W-:Y:S05]  /*b700*/  @!P0 BRA `(.L_x_300) ;  /* 0xfffffffc00f08947 */ /* 0x004fea000383ffff */
[----:B------:R-:W-:Y:S05]  /*b710*/  BRA `(.L_x_318) ;  /* 0xfffffff0009c7947 */ /* 0x000fea000383ffff */
.L_x_308:
[----:B------:R-:W-:Y:S01]  /*b720*/  BSSY B0, `(.L_x_319) ;  /* 0x0000006000007945 */ /* 0x000fe20003800000 */
[----:B------:R-:W-:-:S07]  /*b730*/  IMAD.MOV.U32 R15, RZ, RZ, -0x1 ;  /* 0xffffffffff0f7424 */ /* 0x000fce00078e00ff */
[----:B------:R-:W-:Y:S05]  /*b740*/  WARPSYNC.COLLECTIVE R15, `(.L_x_320) ;  /* 0x000000000f0c7348 */ /* 0x000fea0003c00000 */
[----:B------:R-:W-:Y:S02]  /*b750*/  ELECT P6, UR62, PT ;  /* 0x00000000003e782f */ /* 0x000fe400038c0000 */
[----:B------:R-:W-:Y:S01]  /*b760*/  MOV R14, UR62 ;  /* 0x0000003e000e7c02 */ /* 0x000fe20008000f00 */
[----:B------:R-:W-:Y:S10]  /*b770*/  ENDCOLLECTIVE ;  /* 0x000000000000791b */ /* 0x000ff40003800000 */
.L_x_320:
[----:B------:R-:W-:Y:S05]  /*b780*/  BSYNC B0 ;  /* 0x0000000000007941 */ /* 0x000fea0003800000 */
.L_x_319:
[----:B------:R-:W-:Y:S05]  /*b790*/  BRA `(.L_x_321) ;  /* 0xfffffff800f47947 */ /* 0x000fea000383ffff */
.L_x_312:
[----:B0-----:R0:W1:Y:S02]  /*b7a0*/  SYNCS.PHASECHK.TRANS64.TRYWAIT P0, [R7+URZ], R4 ;  /* 0x00000004070075a7 */ /* 0x001064000800017f */
[----:B-1----:R-:W-:Y:S05]  /*b7b0*/  @!P0 NANOSLEEP.SYNCS 0x989680 ;  /* 0x009896800000895d */ /* 0x002fea0003900000 */
[----:B------:R-:W1:Y:S02]  /*b7c0*/  @!P0 SYNCS.PHASECHK.TRANS64 P0, [R7+URZ], R4 ;  /* 0x00000004070085a7 */ /* 0x000e64000800007f */
[----:B-1----:R-:W-:Y:S05]  /*b7d0*/  @!P0 BRA `(.L_x_312) ;  /* 0xfffffffc00f08947 */ /* 0x002fea000383ffff */
[----:B------:R-:W-:Y:S05]  /*b7e0*/  BRA `(.L_x_322) ;  /* 0xfffffffc00347947 */ /* 0x000fea000383ffff */
.L_x_313:
[----:B0-----:R0:W1:Y:S02]  /*b7f0*/  SYNCS.PHASECHK.TRANS64.TRYWAIT P0, [R6+URZ], R5 ;  /* 0x00000005060075a7 */ /* 0x001064000800017f */
[----:B-1----:R-:W-:Y:S05]  /*b800*/  @!P0 NANOSLEEP.SYNCS 0x989680 ;  /* 0x009896800000895d */ /* 0x002fea0003900000 */
[----:B------:R-:W1:Y:S02]  /*b810*/  @!P0 SYNCS.PHASECHK.TRANS64 P0, [R6+URZ], R5 ;  /* 0x00000005060085a7 */ /* 0x000e64000800007f */
[----:B-1----:R-:W-:Y:S05]  /*b820*/  @!P0 BRA `(.L_x_313) ;  /* 0xfffffffc00f08947 */ /* 0x002fea000383ffff */
[----:B------:R-:W-:Y:S05]  /*b830*/  BRA `(.L_x_323) ;  /* 0xfffffffc003c7947 */ /* 0x000fea000383ffff */
.L_x_324:
[----:B------:R-:W-:-:S00]  /*b840*/  BRA `(.L_x_324) ;  /* 0xfffffffc00fc7947 */ /* 0x000fc0000383ffff */
[----:B------:R-:W-:-:S00]  /*b850*/  NOP ;  /* 0x0000000000007918 */ /* 0x000fc00000000000 */
        /* <DEDUP_REMOVED lines=10> */
.L_x_325:


//--------------------- .nv.global.init           --------------------------
	.section	.nv.global.init,"aw",@progbits
.nv.global.init:
	.type		$str$22,@object
	.size		$str$22,($str$23 - $str$22)
$str$22:
        /*0000*/ 	.byte	0x6b, 0x5f, 0x74, 0x69, 0x6c, 0x65, 0x5f, 0x63, 0x6f, 0x75, 0x6e, 0x74, 0x20, 0x3e, 0x3d, 0x20
        /*0010*/ 	.byte	0x31, 0x00
	.type		$str$23,@object
	.size		$str$23,(__unnamed_1 - $str$23)
$str$23:
        /*0012*/ 	.byte	0x2f, 0x74, 0x6d, 0x70, 0x2f, 0x63, 0x75, 0x74, 0x6c, 0x61, 0x73, 0x73, 0x5f, 0x73, 0x77, 0x65
        /*0022*/ 	.byte	0x65, 0x70, 0x5f, 0x73, 0x72, 0x63, 0x2f, 0x69, 0x6e, 0x63, 0x6c, 0x75, 0x64, 0x65, 0x2f, 0x63
        /*0032*/ 	.byte	0x75, 0x74, 0x6c, 0x61, 0x73, 0x73, 0x2f, 0x67, 0x65, 0x6d, 0x6d, 0x2f, 0x63, 0x6f, 0x6c, 0x6c
        /*0042*/ 	.byte	0x65, 0x63, 0x74, 0x69, 0x76, 0x65, 0x2f, 0x73, 0x6d, 0x39, 0x30, 0x5f, 0x6d, 0x6d, 0x61, 0x5f
        /*0052*/ 	.byte	0x74, 0x6d, 0x61, 0x5f, 0x67, 0x6d, 0x6d, 0x61, 0x5f, 0x73, 0x73, 0x5f, 0x77, 0x61, 0x72, 0x70
        /*0062*/ 	.byte	0x73, 0x70, 0x65, 0x63, 0x69, 0x61, 0x6c, 0x69, 0x7a, 0x65, 0x64, 0x2e, 0x68, 0x70, 0x70, 0x00
	.type		__unnamed_1,@object
	.size		__unnamed_1,(.L_0 - __unnamed_1)
__unnamed_1:
        /*0072*/ 	.byte	0x76, 0x6f, 0x69, 0x64, 0x20, 0x63, 0x75, 0x74, 0x6c, 0x61, 0x73, 0x73, 0x3a, 0x3a, 0x67, 0x65
        /* <DEDUP_REMOVED lines=181> */
.L_0:


//--------------------- .nv.shared._ZN7cutlass13device_kernelINS_4gemm6kernel13GemmUniversalIN4cute5tupleIJiiiiEEENS1_10collective13CollectiveMmaINS1_34MainloopSm90TmaGmmaWarpSpecializedILi3ENS5_IJNS4_1CILi2EEENSA_ILi1EEESC_EEENS1_35KernelTmaWarpSpecializedCooperativeEEENS5_IJNSA_ILi128EEENSA_ILi256EEENSA_ILi32EEEEEENS_10bfloat16_tENS5_IJlSC_lEEESK_SL_NS4_8TiledMMAINS4_8MMA_AtomIJNS4_4SM904GMMA28MMA_64x256x16_F32BF16BF16_SSILNSP_5MajorE0ELSR_0ELNSP_7ScaleInE1ELSS_1EEEEEENS4_6LayoutISD_NS5_IJSC_NSA_ILi0EEESW_EEEEENS5_IJNS4_10UnderscoreESZ_SZ_EEEEENS4_13SM90_TMA_LOADENS4_14ComposedLayoutINS4_7SwizzleILi2ELi4ELi3EEENS4_18smem_ptr_flag_bitsILi16EEENSV_INS5_IJNSA_ILi8EEESI_EEENS5_IJSI_SC_EEEEEEEvNS4_8identityENS4_23SM90_TMA_LOAD_MULTICASTES1C_vS1D_EENS_8epilogue10collective6detail29Sm90TmaWarpSpecializedAdapterINS1H_15DefaultEpilogueISK_SL_SL_NS1G_6thread17LinearCombinationISK_Li1EffLNS1L_9ScaleType4KindE0ELNS_15FloatRoundStyleE2ESK_EENS1_15EpilogueDefaultEEEEEvvEEEEvNT_6ParamsE --------------------------
	.section	.nv.shared._ZN7cutlass13device_kernelINS_4gemm6kernel13GemmUniversalIN4cute5tupleIJiiiiEEENS1_10collective13CollectiveMmaINS1_34MainloopSm90TmaGmmaWarpSpecializedILi3ENS5_IJNS4_1CILi2EEENSA_ILi1EEESC_EEENS1_35KernelTmaWarpSpecializedCooperativeEEENS5_IJNSA_ILi128EEENSA_ILi256EEENSA_ILi32EEEEEENS_10bfloat16_tENS5_IJlSC_lEEESK_SL_NS4_8TiledMMAINS4_8MMA_AtomIJNS4_4SM904GMMA28MMA_64x256x16_F32BF16BF16_SSILNSP_5MajorE0ELSR_0ELNSP_7ScaleInE1ELSS_1EEEEEENS4_6LayoutISD_NS5_IJSC_NSA_ILi0EEESW_EEEEENS5_IJNS4_10UnderscoreESZ_SZ_EEEEENS4_13SM90_TMA_LOADENS4_14ComposedLayoutINS4_7SwizzleILi2ELi4ELi3EEENS4_18smem_ptr_flag_bitsILi16EEENSV_INS5_IJNSA_ILi8EEESI_EEENS5_IJSI_SC_EEEEEEEvNS4_8identityENS4_23SM90_TMA_LOAD_MULTICASTES1C_vS1D_EENS_8epilogue10collective6detail29Sm90TmaWarpSpecializedAdapterINS1H_15DefaultEpilogueISK_SL_SL_NS1G_6thread17LinearCombinationISK_Li1EffLNS1L_9ScaleType4KindE0ELNS_15FloatRoundStyleE2ESK_EENS1_15EpilogueDefaultEEEEEvvEEEEvNT_6ParamsE,"aw",@nobits
	.sectionflags	@""
	.align	16
	.zero		1024


//--------------------- .nv.shared.reserved.0     --------------------------
	.section	.nv.shared.reserved.0,"aw",@nobits
	.weak		__nv_reservedSMEM_offset_0_alias
	.size		__nv_reservedSMEM_offset_0_alias, 0, 0
	.other		__nv_reservedSMEM_offset_0_alias,@"STO_CUDA_RESERVED_SHARED STV_DEFAULT"
__nv_reservedSMEM_offset_0_alias:
	.zero		0


//--------------------- .nv.global                --------------------------
	.section	.nv.global,"aw",@nobits
.nv.global:
	.type		_ZN39_INTERNAL_eafca2c7_4_k_cu_9d950f5b_37724cute1_E,@object
	.size		_ZN39_INTERNAL_eafca2c7_4_k_cu_9d950f5b_37724cute1_E,(_ZN39_INTERNAL_eafca2c7_4_k_cu_9d950f5b_37724cuda3std3__45__cpo6cbeginE - _ZN39_INTERNAL_eafca2c7_4_k_cu_9d950f5b_37724cute1_E)
_ZN39_INTERNAL_eafca2c7_4_k_cu_9d950f5b_37724cute1_E:
	.zero		1
	.type		_ZN39_INTERNAL_eafca2c7_4_k_cu_9d950f5b_37724cuda3std3__45__cpo6cbeginE,@object
	.size		_ZN39_INTERNAL_eafca2c7_4_k_cu_9d950f5b_37724cuda3std3__45__cpo6cbeginE,(_ZN39_INTERNAL_eafca2c7_4_k_cu_9d950f5b_37724cuda3std3__48in_placeE - _ZN39_INTERNAL_eafca2c7_4_k_cu_9d950f5b_37724cuda3std3__45__cpo6cbeginE)
_ZN39_INTERNAL_eafca2c7_4_k_cu_9d950f5b_37724cuda3std3__45__cpo6cbeginE:
	.zero		1
	.type		_ZN39_INTERNAL_eafca2c7_4_k_cu_9d950f5b_37724cuda3std3__48in_placeE,@object
	.size		_ZN39_INTERNAL_eafca2c7_4_k_cu_9d950f5b_37724cuda3std3__48in_placeE,(_ZN39_INTERNAL_eafca2c7_4_k_cu_9d950f5b_37724cuda3std6ranges3__45__cpo9iter_moveE - _ZN39_INTERNAL_eafca2c7_4_k_cu_9d950f5b_37724cuda3std3__48in_placeE)
_ZN39_INTERNAL_eafca2c7_4_k_cu_9d950f5b_37724cuda3std3__48in_placeE:
	.zero		1
	.type		_ZN39_INTERNAL_eafca2c7_4_k_cu_9d950f5b_37724cuda3std6ranges3__45__cpo9iter_moveE,@object
	.size		_ZN39_INTERNAL_eafca2c7_4_k_cu_9d950f5b_37724cuda3std6ranges3__45__cpo9iter_moveE,(_ZN39_INTERNAL_eafca2c7_4_k_cu_9d950f5b_37724cuda3std3__45__cpo5beginE - _ZN39_INTERNAL_eafca2c7_4_k_cu_9d950f5b_37724cuda3std6ranges3__45__cpo9iter_moveE)
_ZN39_INTERNAL_eafca2c7_4_k_cu_9d950f5b_37724cuda3std6ranges3__45__cpo9iter_moveE:
	.zero		1
	.type		_ZN39_INTERNAL_eafca2c7_4_k_cu_9d950f5b_37724cuda3std3__45__cpo5beginE,@object
	.size		_ZN39_INTERNAL_eafca2c7_4_k_cu_9d950f5b_37724cuda3std3__45__cpo5beginE,(_ZN39_INTERNAL_eafca2c7_4_k_cu_9d950f5b_37724cuda3std3__441_GLOBAL__N__eafca2c7_4_k_cu_9d950f5b_37726ignoreE - _ZN39_INTERNAL_eafca2c7_4_k_cu_9d950f5b_37724cuda3std3__45__cpo5beginE)
_ZN39_INTERNAL_eafca2c7_4_k_cu_9d950f5b_37724cuda3std3__45__cpo5beginE:
	.zero		1
	.type		_ZN39_INTERNAL_eafca2c7_4_k_cu_9d950f5b_37724cuda3std3__441_GLOBAL__N__eafca2c7_4_k_cu_9d950f5b_37726ignoreE,@object
	.size		_ZN39_INTERNAL_eafca2c7_4_k_cu_9d950f5b_37724cuda3std3__441_GLOBAL__N__eafca2c7_4_k_cu_9d950f5b_37726ignoreE,(_ZN39_INTERNAL_eafca2c7_4_k_cu_9d950f5b_37724cute7productE - _ZN39_INTERNAL_eafca2c7_4_k_cu_9d950f5b_37724cuda3std3__441_GLOBAL__N__eafca2c7_4_k_cu_9d950f5b_37726ignoreE)
_ZN39_INTERNAL_eafca2c7_4_k_cu_9d950f5b_37724cuda3std3__441_GLOBAL__N__eafca2c7_4_k_cu_9d950f5b_37726ignoreE:
	.zero		1
	.type		_ZN39_INTERNAL_eafca2c7_4_k_cu_9d950f5b_37724cute7productE,@object
	.size		_ZN39_INTERNAL_eafca2c7_4_k_cu_9d950f5b_37724cute7productE,(_ZN39_INTERNAL_eafca2c7_4_k_cu_9d950f5b_37724cuda3std3__45__cpo3endE - _ZN39_INTERNAL_eafca2c7_4_k_cu_9d950f5b_37724cute7productE)
_ZN39_INTERNAL_eafca2c7_4_k_cu_9d950f5b_37724cute7productE:
	.zero		1
	.type		_ZN39_INTERNAL_eafca2c7_4_k_cu_9d950f5b_37724cuda3std3__45__cpo3endE,@object
	.size		_ZN39_INTERNAL_eafca2c7_4_k_cu_9d950f5b_37724cuda3std3__45__cpo3endE,(_ZN39_INTERNAL_eafca2c7_4_k_cu_9d950f5b_37724cuda3std3__419piecewise_constructE - _ZN39_INTERNAL_eafca2c7_4_k_cu_9d950f5b_37724cuda3std3__45__cpo3endE)
_ZN39_INTERNAL_eafca2c7_4_k_cu_9d950f5b_37724cuda3std3__45__cpo3endE:
	.zero		1
	.type		_ZN39_INTERNAL_eafca2c7_4_k_cu_9d950f5b_37724cuda3std3__419piecewise_constructE,@object
	.size		_ZN39_INTERNAL_eafca2c7_4_k_cu_9d950f5b_37724cuda3std3__419piecewise_constructE,(_ZN39_INTERNAL_eafca2c7_4_k_cu_9d950f5b_37724cuda3std3__45__cpo4cendE - _ZN39_INTERNAL_eafca2c7_4_k_cu_9d950f5b_37724cuda3std3__419piecewise_constructE)
_ZN39_INTERNAL_eafca2c7_4_k_cu_9d950f5b_37724cuda3std3__419piecewise_constructE:
	.zero		1
	.type		_ZN39_INTERNAL_eafca2c7_4_k_cu_9d950f5b_37724cuda3std3__45__cpo4cendE,@object
	.size		_ZN39_INTERNAL_eafca2c7_4_k_cu_9d950f5b_37724cuda3std3__45__cpo4cendE,(_ZN39_INTERNAL_eafca2c7_4_k_cu_9d950f5b_37724cuda3std6ranges3__45__cpo4swapE - _ZN39_INTERNAL_eafca2c7_4_k_cu_9d950f5b_37724cuda3std3__45__cpo4cendE)
_ZN39_INTERNAL_eafca2c7_4_k_cu_9d950f5b_37724cuda3std3__45__cpo4cendE:
	.zero		1
	.type		_ZN39_INTERNAL_eafca2c7_4_k_cu_9d950f5b_37724cuda3std6ranges3__45__cpo4swapE,@object
	.size		_ZN39_INTERNAL_eafca2c7_4_k_cu_9d950f5b_37724cuda3std6ranges3__45__cpo4swapE,(.L_8 - _ZN39_INTERNAL_eafca2c7_4_k_cu_9d950f5b_37724cuda3std6ranges3__45__cpo4swapE)
_ZN39_INTERNAL_eafca2c7_4_k_cu_9d950f5b_37724cuda3std6ranges3__45__cpo4swapE:
	.zero		1
.L_8:


//--------------------- .nv.constant0._ZN7cutlass13device_kernelINS_4gemm6kernel13GemmUniversalIN4cute5tupleIJiiiiEEENS1_10collective13CollectiveMmaINS1_34MainloopSm90TmaGmmaWarpSpecializedILi3ENS5_IJNS4_1CILi2EEENSA_ILi1EEESC_EEENS1_35KernelTmaWarpSpecializedCooperativeEEENS5_IJNSA_ILi128EEENSA_ILi256EEENSA_ILi32EEEEEENS_10bfloat16_tENS5_IJlSC_lEEESK_SL_NS4_8TiledMMAINS4_8MMA_AtomIJNS4_4SM904GMMA28MMA_64x256x16_F32BF16BF16_SSILNSP_5MajorE0ELSR_0ELNSP_7ScaleInE1ELSS_1EEEEEENS4_6LayoutISD_NS5_IJSC_NSA_ILi0EEESW_EEEEENS5_IJNS4_10UnderscoreESZ_SZ_EEEEENS4_13SM90_TMA_LOADENS4_14ComposedLayoutINS4_7SwizzleILi2ELi4ELi3EEENS4_18smem_ptr_flag_bitsILi16EEENSV_INS5_IJNSA_ILi8EEESI_EEENS5_IJSI_SC_EEEEEEEvNS4_8identityENS4_23SM90_TMA_LOAD_MULTICASTES1C_vS1D_EENS_8epilogue10collective6detail29Sm90TmaWarpSpecializedAdapterINS1H_15DefaultEpilogueISK_SL_SL_NS1G_6thread17LinearCombinationISK_Li1EffLNS1L_9ScaleType4KindE0ELNS_15FloatRoundStyleE2ESK_EENS1_15EpilogueDefaultEEEEEvvEEEEvNT_6ParamsE --------------------------
	.section	.nv.constant0._ZN7cutlass13device_kernelINS_4gemm6kernel13GemmUniversalIN4cute5tupleIJiiiiEEENS1_10collective13CollectiveMmaINS1_34MainloopSm90TmaGmmaWarpSpecializedILi3ENS5_IJNS4_1CILi2EEENSA_ILi1EEESC_EEENS1_35KernelTmaWarpSpecializedCooperativeEEENS5_IJNSA_ILi128EEENSA_ILi256EEENSA_ILi32EEEEEENS_10bfloat16_tENS5_IJlSC_lEEESK_SL_NS4_8TiledMMAINS4_8MMA_AtomIJNS4_4SM904GMMA28MMA_64x256x16_F32BF16BF16_SSILNSP_5MajorE0ELSR_0ELNSP_7ScaleInE1ELSS_1EEEEEENS4_6LayoutISD_NS5_IJSC_NSA_ILi0EEESW_EEEEENS5_IJNS4_10UnderscoreESZ_SZ_EEEEENS4_13SM90_TMA_LOADENS4_14ComposedLayoutINS4_7SwizzleILi2ELi4ELi3EEENS4_18smem_ptr_flag_bitsILi16EEENSV_INS5_IJNSA_ILi8EEESI_EEENS5_IJSI_SC_EEEEEEEvNS4_8identityENS4_23SM90_TMA_LOAD_MULTICASTES1C_vS1D_EENS_8epilogue10collective6detail29Sm90TmaWarpSpecializedAdapterINS1H_15DefaultEpilogueISK_SL_SL_NS1G_6thread17LinearCombinationISK_Li1EffLNS1L_9ScaleType4KindE0ELNS_15FloatRoundStyleE2ESK_EENS1_15EpilogueDefaultEEEEEvvEEEEvNT_6ParamsE,"a",@progbits
	.sectionflags	@""
	.align	4
.nv.constant0._ZN7cutlass13device_kernelINS_4gemm6kernel13GemmUniversalIN4cute5tupleIJiiiiEEENS1_10collective13CollectiveMmaINS1_34MainloopSm90TmaGmmaWarpSpecializedILi3ENS5_IJNS4_1CILi2EEENSA_ILi1EEESC_EEENS1_35KernelTmaWarpSpecializedCooperativeEEENS5_IJNSA_ILi128EEENSA_ILi256EEENSA_ILi32EEEEEENS_10bfloat16_tENS5_IJlSC_lEEESK_SL_NS4_8TiledMMAINS4_8MMA_AtomIJNS4_4SM904GMMA28MMA_64x256x16_F32BF16BF16_SSILNSP_5MajorE0ELSR_0ELNSP_7ScaleInE1ELSS_1EEEEEENS4_6LayoutISD_NS5_IJSC_NSA_ILi0EEESW_EEEEENS5_IJNS4_10UnderscoreESZ_SZ_EEEEENS4_13SM90_TMA_LOADENS4_14ComposedLayoutINS4_7SwizzleILi2ELi4ELi3EEENS4_18smem_ptr_flag_bitsILi16EEENSV_INS5_IJNSA_ILi8EEESI_EEENS5_IJSI_SC_EEEEEEEvNS4_8identityENS4_23SM90_TMA_LOAD_MULTICASTES1C_vS1D_EENS_8epilogue10collective6detail29Sm90TmaWarpSpecializedAdapterINS1H_15DefaultEpilogueISK_SL_SL_NS1G_6thread17LinearCombinationISK_Li1EffLNS1L_9ScaleType4KindE0ELNS_15FloatRoundStyleE2ESK_EENS1_15EpilogueDefaultEEEEEvvEEEEvNT_6ParamsE:
	.zero		1664


//--------------------- SYMBOLS --------------------------

	.type		.nv.reservedSmem.offset0,@object
	.size		.nv.reservedSmem.offset0,0x4
	.type		__assertfail,@function
